//
// Generated by NVIDIA NVVM Compiler
//
// Compiler Build ID: CL-36424714
// Cuda compilation tools, release 13.0, V13.0.88
// Based on NVVM 20.0.0
//

.version 9.0
.target sm_100
.address_size 64

	// .globl	_Z10blurKernelPhS_iii

.visible .entry _Z10blurKernelPhS_iii(
	.param .u64 .ptr .align 1 _Z10blurKernelPhS_iii_param_0,
	.param .u64 .ptr .align 1 _Z10blurKernelPhS_iii_param_1,
	.param .u32 _Z10blurKernelPhS_iii_param_2,
	.param .u32 _Z10blurKernelPhS_iii_param_3,
	.param .u32 _Z10blurKernelPhS_iii_param_4
)
{
	.reg .pred 	%p<17>;
	.reg .b16 	%rs<5>;
	.reg .b32 	%r<180>;
	.reg .b64 	%rd<16>;

	ld.param.u64 	%rd5, [_Z10blurKernelPhS_iii_param_0];
	ld.param.u64 	%rd4, [_Z10blurKernelPhS_iii_param_1];
	ld.param.u32 	%r50, [_Z10blurKernelPhS_iii_param_2];
	ld.param.u32 	%r48, [_Z10blurKernelPhS_iii_param_3];
	ld.param.u32 	%r49, [_Z10blurKernelPhS_iii_param_4];
	cvta.to.global.u64 	%rd1, %rd5;
	mov.u32 	%r51, %ntid.x;
	mov.u32 	%r52, %ctaid.x;
	mov.u32 	%r53, %tid.x;
	mad.lo.s32 	%r1, %r51, %r52, %r53;
	mov.u32 	%r54, %ntid.y;
	mov.u32 	%r55, %ctaid.y;
	mul.lo.s32 	%r2, %r54, %r55;
	mov.u32 	%r3, %tid.y;
	add.s32 	%r56, %r2, %r3;
	shl.b32 	%r57, %r49, 1;
	mad.lo.s32 	%r58, %r57, %r57, %r57;
	add.s32 	%r59, %r57, %r58;
	or.b32  	%r5, %r59, 1;
	setp.ge.s32 	%p2, %r1, %r48;
	setp.ge.s32 	%p3, %r56, %r50;
	or.pred  	%p4, %p2, %p3;
	@%p4 bra 	$L__BB0_20;
	sub.s32 	%r164, %r1, %r49;
	add.s32 	%r7, %r49, %r1;
	mov.b16 	%rs4, 0;
	min.s32 	%r60, %r7, %r48;
	setp.le.s32 	%p5, %r60, %r164;
	@%p5 bra 	$L__BB0_19;
	sub.s32 	%r8, %r56, %r49;
	add.s32 	%r62, %r49, %r56;
	min.s32 	%r63, %r62, %r50;
	setp.gt.s32 	%p1, %r63, %r8;
	add.s32 	%r64, %r8, 1;
	max.s32 	%r65, %r63, %r64;
	add.s32 	%r66, %r49, %r65;
	sub.s32 	%r67, %r66, %r56;
	and.b32  	%r10, %r67, 15;
	add.s32 	%r11, %r10, -1;
	and.b32  	%r12, %r67, 7;
	add.s32 	%r13, %r12, -1;
	sub.s32 	%r68, %r2, %r66;
	add.s32 	%r14, %r68, %r3;
	and.b32  	%r15, %r67, 3;
	and.b32  	%r69, %r67, -16;
	neg.s32 	%r16, %r69;
	add.s64 	%rd2, %rd1, 7;
	mov.b32 	%r179, 0;
	not.pred 	%p6, %p1;
$L__BB0_3:
	@%p6 bra 	$L__BB0_17;
	setp.gt.u32 	%p7, %r14, -16;
	mul.lo.s32 	%r19, %r164, %r50;
	mov.u32 	%r171, %r8;
	@%p7 bra 	$L__BB0_7;
	add.s32 	%r166, %r8, %r19;
	mov.u32 	%r167, %r16;
	mov.u32 	%r171, %r8;
$L__BB0_6:
	.pragma "nounroll";
	cvt.s64.s32 	%rd6, %r166;
	add.s64 	%rd7, %rd2, %rd6;
	ld.global.u8 	%r71, [%rd7+-7];
	div.u32 	%r72, %r71, %r5;
	add.s32 	%r73, %r72, %r179;
	ld.global.u8 	%r74, [%rd7+-6];
	div.u32 	%r75, %r74, %r5;
	add.s32 	%r76, %r75, %r73;
	ld.global.u8 	%r77, [%rd7+-5];
	div.u32 	%r78, %r77, %r5;
	add.s32 	%r79, %r78, %r76;
	ld.global.u8 	%r80, [%rd7+-4];
	div.u32 	%r81, %r80, %r5;
	add.s32 	%r82, %r81, %r79;
	ld.global.u8 	%r83, [%rd7+-3];
	div.u32 	%r84, %r83, %r5;
	add.s32 	%r85, %r84, %r82;
	ld.global.u8 	%r86, [%rd7+-2];
	div.u32 	%r87, %r86, %r5;
	add.s32 	%r88, %r87, %r85;
	ld.global.u8 	%r89, [%rd7+-1];
	div.u32 	%r90, %r89, %r5;
	add.s32 	%r91, %r90, %r88;
	ld.global.u8 	%r92, [%rd7];
	div.u32 	%r93, %r92, %r5;
	add.s32 	%r94, %r93, %r91;
	ld.global.u8 	%r95, [%rd7+1];
	div.u32 	%r96, %r95, %r5;
	add.s32 	%r97, %r96, %r94;
	ld.global.u8 	%r98, [%rd7+2];
	div.u32 	%r99, %r98, %r5;
	add.s32 	%r100, %r99, %r97;
	ld.global.u8 	%r101, [%rd7+3];
	div.u32 	%r102, %r101, %r5;
	add.s32 	%r103, %r102, %r100;
	ld.global.u8 	%r104, [%rd7+4];
	div.u32 	%r105, %r104, %r5;
	add.s32 	%r106, %r105, %r103;
	ld.global.u8 	%r107, [%rd7+5];
	div.u32 	%r108, %r107, %r5;
	add.s32 	%r109, %r108, %r106;
	ld.global.u8 	%r110, [%rd7+6];
	div.u32 	%r111, %r110, %r5;
	add.s32 	%r112, %r111, %r109;
	ld.global.u8 	%r113, [%rd7+7];
	div.u32 	%r114, %r113, %r5;
	add.s32 	%r115, %r114, %r112;
	ld.global.u8 	%r116, [%rd7+8];
	div.u32 	%r117, %r116, %r5;
	add.s32 	%r179, %r117, %r115;
	add.s32 	%r171, %r171, 16;
	add.s32 	%r167, %r167, 16;
	add.s32 	%r166, %r166, 16;
	setp.ne.s32 	%p8, %r167, 0;
	@%p8 bra 	$L__BB0_6;
$L__BB0_7:
	setp.eq.s32 	%p9, %r10, 0;
	@%p9 bra 	$L__BB0_17;
	setp.lt.u32 	%p10, %r11, 7;
	@%p10 bra 	$L__BB0_10;
	add.s32 	%r119, %r171, %r19;
	cvt.s64.s32 	%rd8, %r119;
	add.s64 	%rd9, %rd1, %rd8;
	ld.global.u8 	%r120, [%rd9];
	div.u32 	%r121, %r120, %r5;
	add.s32 	%r122, %r121, %r179;
	ld.global.u8 	%r123, [%rd9+1];
	div.u32 	%r124, %r123, %r5;
	add.s32 	%r125, %r124, %r122;
	ld.global.u8 	%r126, [%rd9+2];
	div.u32 	%r127, %r126, %r5;
	add.s32 	%r128, %r127, %r125;
	ld.global.u8 	%r129, [%rd9+3];
	div.u32 	%r130, %r129, %r5;
	add.s32 	%r131, %r130, %r128;
	ld.global.u8 	%r132, [%rd9+4];
	div.u32 	%r133, %r132, %r5;
	add.s32 	%r134, %r133, %r131;
	ld.global.u8 	%r135, [%rd9+5];
	div.u32 	%r136, %r135, %r5;
	add.s32 	%r137, %r136, %r134;
	ld.global.u8 	%r138, [%rd9+6];
	div.u32 	%r139, %r138, %r5;
	add.s32 	%r140, %r139, %r137;
	ld.global.u8 	%r141, [%rd9+7];
	div.u32 	%r142, %r141, %r5;
	add.s32 	%r179, %r142, %r140;
	add.s32 	%r171, %r171, 8;
$L__BB0_10:
	setp.eq.s32 	%p11, %r12, 0;
	@%p11 bra 	$L__BB0_17;
	setp.lt.u32 	%p12, %r13, 3;
	@%p12 bra 	$L__BB0_13;
	add.s32 	%r144, %r171, %r19;
	cvt.s64.s32 	%rd10, %r144;
	add.s64 	%rd11, %rd1, %rd10;
	ld.global.u8 	%r145, [%rd11];
	div.u32 	%r146, %r145, %r5;
	add.s32 	%r147, %r146, %r179;
	ld.global.u8 	%r148, [%rd11+1];
	div.u32 	%r149, %r148, %r5;
	add.s32 	%r150, %r149, %r147;
	ld.global.u8 	%r151, [%rd11+2];
	div.u32 	%r152, %r151, %r5;
	add.s32 	%r153, %r152, %r150;
	ld.global.u8 	%r154, [%rd11+3];
	div.u32 	%r155, %r154, %r5;
	add.s32 	%r179, %r155, %r153;
	add.s32 	%r171, %r171, 4;
$L__BB0_13:
	setp.eq.s32 	%p13, %r15, 0;
	@%p13 bra 	$L__BB0_17;
	setp.eq.s32 	%p14, %r15, 1;
	add.s32 	%r156, %r171, %r19;
	cvt.s64.s32 	%rd12, %r156;
	add.s64 	%rd3, %rd1, %rd12;
	ld.global.u8 	%r157, [%rd3];
	div.u32 	%r158, %r157, %r5;
	add.s32 	%r179, %r158, %r179;
	@%p14 bra 	$L__BB0_17;
	setp.eq.s32 	%p15, %r15, 2;
	ld.global.u8 	%r159, [%rd3+1];
	div.u32 	%r160, %r159, %r5;
	add.s32 	%r179, %r160, %r179;
	@%p15 bra 	$L__BB0_17;
	ld.global.u8 	%r161, [%rd3+2];
	div.u32 	%r162, %r161, %r5;
	add.s32 	%r179, %r162, %r179;
$L__BB0_17:
	add.s32 	%r164, %r164, 1;
	setp.lt.s32 	%p16, %r164, %r60;
	@%p16 bra 	$L__BB0_3;
	cvt.u16.u32 	%rs4, %r179;
$L__BB0_19:
	mad.lo.s32 	%r163, %r50, %r1, %r56;
	cvt.s64.s32 	%rd13, %r163;
	cvta.to.global.u64 	%rd14, %rd4;
	add.s64 	%rd15, %rd14, %rd13;
	st.global.u8 	[%rd15], %rs4;
$L__BB0_20:
	ret;

}


// ===== COMPILED SASS (sm_100) =====

	.target	sm_100

	.elftype	@"ET_EXEC"


//--------------------- .note.nv.tkinfo           --------------------------
	.section	.note.nv.tkinfo,"",@"SHT_NOTE"
	.sectionflags	@"SHF_NOTE_NV_TKINFO"
	.tkinfo
        /*0018*/ 	.word	0x00000002
        /*0030*/ 	.string	""
        /*0030*/ 	.string	"ptxas"
        /*0030*/ 	.string	"Cuda compilation tools, release 13.0, V13.0.88"
        /*0030*/ 	.string	"Build cuda_13.0.r13.0/compiler.36424714_0"
        /*0030*/ 	.string	"-arch sm_100 -m 64 "



//--------------------- .note.nv.cuinfo           --------------------------
	.section	.note.nv.cuinfo,"",@"SHT_NOTE"
	.sectionflags	@"SHF_NOTE_NV_CUINFO"
        /*0018*/ 	.short	0x0002
        /*001a*/ 	.short	0x0064
        /*001c*/ 	.short	0x0082
	.zero		2


//--------------------- .nv.info                  --------------------------
	.section	.nv.info,"",@"SHT_CUDA_INFO"
	.align	4


	//----- nvinfo : EIATTR_REGCOUNT
	.align		4
        /*0000*/ 	.byte	0x04, 0x2f
        /*0002*/ 	.short	(.L_1 - .L_0)
	.align		4
.L_0:
        /*0004*/ 	.word	index@(_Z10blurKernelPhS_iii)
        /*0008*/ 	.word	0x00000020


	//----- nvinfo : EIATTR_FRAME_SIZE
	.align		4
.L_1:
        /*000c*/ 	.byte	0x04, 0x11
        /*000e*/ 	.short	(.L_3 - .L_2)
	.align		4
.L_2:
        /*0010*/ 	.word	index@(_Z10blurKernelPhS_iii)
        /*0014*/ 	.word	0x00000000


	//----- nvinfo : EIATTR_MIN_STACK_SIZE
	.align		4
.L_3:
        /*0018*/ 	.byte	0x04, 0x12
        /*001a*/ 	.short	(.L_5 - .L_4)
	.align		4
.L_4:
        /*001c*/ 	.word	index@(_Z10blurKernelPhS_iii)
        /*0020*/ 	.word	0x00000000
.L_5:


//--------------------- .nv.compat                --------------------------
	.section	.nv.compat,"",@"SHT_CUDA_COMPAT_INFO"
	.align	4
        /*0000*/ 	.byte	0x02, 0x09, 0x00, 0x00, 0x02, 0x02, 0x01, 0x00, 0x02, 0x05, 0x05, 0x00, 0x03, 0x07, 0x01, 0x01
        /*0010*/ 	.byte	0x02, 0x03, 0x00, 0x00, 0x02, 0x06, 0x01, 0x00, 0x04, 0x0b, 0x08, 0x00, 0x09, 0x00, 0x00, 0x00
        /*0020*/ 	.byte	0x00, 0x00, 0x00, 0x00


//--------------------- .nv.info._Z10blurKernelPhS_iii --------------------------
	.section	.nv.info._Z10blurKernelPhS_iii,"",@"SHT_CUDA_INFO"
	.sectionflags	@""
	.align	4


	//----- nvinfo : EIATTR_CUDA_API_VERSION
	.align		4
        /*0000*/ 	.byte	0x04, 0x37
        /*0002*/ 	.short	(.L_7 - .L_6)
.L_6:
        /*0004*/ 	.word	0x00000082


	//----- nvinfo : EIATTR_KPARAM_INFO
	.align		4
.L_7:
        /*0008*/ 	.byte	0x04, 0x17
        /*000a*/ 	.short	(.L_9 - .L_8)
.L_8:
        /*000c*/ 	.word	0x00000000
        /*0010*/ 	.short	0x0004
        /*0012*/ 	.short	0x0018
        /*0014*/ 	.byte	0x00, 0xf0, 0x11, 0x00


	//----- nvinfo : EIATTR_KPARAM_INFO
	.align		4
.L_9:
        /*0018*/ 	.byte	0x04, 0x17
        /*001a*/ 	.short	(.L_11 - .L_10)
.L_10:
        /*001c*/ 	.word	0x00000000
        /*0020*/ 	.short	0x0003
        /*0022*/ 	.short	0x0014
        /*0024*/ 	.byte	0x00, 0xf0, 0x11, 0x00


	//----- nvinfo : EIATTR_KPARAM_INFO
	.align		4
.L_11:
        /*0028*/ 	.byte	0x04, 0x17
        /*002a*/ 	.short	(.L_13 - .L_12)
.L_12:
        /*002c*/ 	.word	0x00000000
        /*0030*/ 	.short	0x0002
        /*0032*/ 	.short	0x0010
        /*0034*/ 	.byte	0x00, 0xf0, 0x11, 0x00


	//----- nvinfo : EIATTR_KPARAM_INFO
	.align		4
.L_13:
        /*0038*/ 	.byte	0x04, 0x17
        /*003a*/ 	.short	(.L_15 - .L_14)
.L_14:
        /*003c*/ 	.word	0x00000000
        /*0040*/ 	.short	0x0001
        /*0042*/ 	.short	0x0008
        /*0044*/ 	.byte	0x00, 0xf5, 0x21, 0x00


	//----- nvinfo : EIATTR_KPARAM_INFO
	.align		4
.L_15:
        /*0048*/ 	.byte	0x04, 0x17
        /*004a*/ 	.short	(.L_17 - .L_16)
.L_16:
        /*004c*/ 	.word	0x00000000
        /*0050*/ 	.short	0x0000
        /*0052*/ 	.short	0x0000
        /*0054*/ 	.byte	0x00, 0xf5, 0x21, 0x00


	//----- nvinfo : EIATTR_SPARSE_MMA_MASK
	.align		4
.L_17:
        /*0058*/ 	.byte	0x03, 0x50
        /*005a*/ 	.short	0x0000


	//----- nvinfo : EIATTR_MAXREG_COUNT
	.align		4
        /*005c*/ 	.byte	0x03, 0x1b
        /*005e*/ 	.short	0x00ff


	//----- nvinfo : EIATTR_MERCURY_ISA_VERSION
	.align		4
        /*0060*/ 	.byte	0x03, 0x5f
        /*0062*/ 	.short	0x0101


	//----- nvinfo : EIATTR_VRC_CTA_INIT_COUNT
	.align		4
        /*0064*/ 	.byte	0x02, 0x4a
	.zero		1
	.zero		1


	//----- nvinfo : EIATTR_EXIT_INSTR_OFFSETS
	.align		4
        /*0068*/ 	.byte	0x04, 0x1c
        /*006a*/ 	.short	(.L_19 - .L_18)


	//   ....[0]....
.L_18:
        /*006c*/ 	.word	0x000000d0


	//   ....[1]....
        /*0070*/ 	.word	0x00001e20


	//----- nvinfo : EIATTR_CRS_STACK_SIZE
	.align		4
.L_19:
        /*0074*/ 	.byte	0x04, 0x1e
        /*0076*/ 	.short	(.L_21 - .L_20)
.L_20:
        /*0078*/ 	.word	0x00000000


	//----- nvinfo : EIATTR_CBANK_PARAM_SIZE
	.align		4
.L_21:
        /*007c*/ 	.byte	0x03, 0x19
        /*007e*/ 	.short	0x001c


	//----- nvinfo : EIATTR_PARAM_CBANK
	.align		4
        /*0080*/ 	.byte	0x04, 0x0a
        /*0082*/ 	.short	(.L_23 - .L_22)
	.align		4
.L_22:
        /*0084*/ 	.word	index@(.nv.constant0._Z10blurKernelPhS_iii)
        /*0088*/ 	.short	0x0380
        /*008a*/ 	.short	0x001c


	//----- nvinfo : EIATTR_SW_WAR
	.align		4
.L_23:
        /*008c*/ 	.byte	0x04, 0x36
        /*008e*/ 	.short	(.L_25 - .L_24)
.L_24:
        /*0090*/ 	.word	0x00000008
.L_25:


//--------------------- .nv.callgraph             --------------------------
	.section	.nv.callgraph,"",@"SHT_CUDA_CALLGRAPH"
	.align	4
	.sectionentsize	8
	.align		4
        /*0000*/ 	.word	0x00000000
	.align		4
        /*0004*/ 	.word	0xffffffff
	.align		4
        /*0008*/ 	.word	0x00000000
	.align		4
        /*000c*/ 	.word	0xfffffffe
	.align		4
        /*0010*/ 	.word	0x00000000
	.align		4
        /*0014*/ 	.word	0xfffffffd
	.align		4
        /*0018*/ 	.word	0x00000000
	.align		4
        /*001c*/ 	.word	0xfffffffc


//--------------------- .text._Z10blurKernelPhS_iii --------------------------
	.section	.text._Z10blurKernelPhS_iii,"ax",@progbits
	.align	128
        .global         _Z10blurKernelPhS_iii
        .type           _Z10blurKernelPhS_iii,@function
        .size           _Z10blurKernelPhS_iii,(.L_x_13 - _Z10blurKernelPhS_iii)
        .other          _Z10blurKernelPhS_iii,@"STO_CUDA_ENTRY STV_DEFAULT"
_Z10blurKernelPhS_iii:
.text._Z10blurKernelPhS_iii:
[----:B------:R-:W-:Y:S01]  /*0000*/  LDC R1, c[0x0][0x37c] ;  /* 0x0000df00ff017b82 */ /* 0x000fe20000000800 */
[----:B------:R-:W0:Y:S07]  /*0010*/  S2R R14, SR_TID.Y ;  /* 0x00000000000e7919 */ /* 0x000e2e0000002200 */
[----:B------:R-:W1:Y:S01]  /*0020*/  S2UR UR5, SR_CTAID.Y ;  /* 0x00000000000579c3 */ /* 0x000e620000002600 */
[----:B------:R-:W2:Y:S01]  /*0030*/  LDCU UR6, c[0x0][0x360] ;  /* 0x00006c00ff0677ac */ /* 0x000ea20008000800 */
[----:B------:R-:W2:Y:S01]  /*0040*/  S2R R7, SR_CTAID.X ;  /* 0x0000000000077919 */ /* 0x000ea20000002500 */
[----:B------:R-:W1:Y:S01]  /*0050*/  LDCU UR4, c[0x0][0x364] ;  /* 0x00006c80ff0477ac */ /* 0x000e620008000800 */
[----:B------:R-:W2:Y:S01]  /*0060*/  S2R R2, SR_TID.X ;  /* 0x0000000000027919 */ /* 0x000ea20000002100 */
[----:B------:R-:W3:Y:S01]  /*0070*/  LDCU.64 UR8, c[0x0][0x390] ;  /* 0x00007200ff0877ac */ /* 0x000ee20008000a00 */
[----:B-1----:R-:W-:-:S06]  /*0080*/  UIMAD UR4, UR4, UR5, URZ ;  /* 0x00000005040472a4 */ /* 0x002fcc000f8e02ff */
[----:B0-----:R-:W-:-:S05]  /*0090*/  VIADD R0, R14, UR4 ;  /* 0x000000040e007c36 */ /* 0x001fca0008000000 */
[----:B---3--:R-:W-:Y:S01]  /*00a0*/  ISETP.GE.AND P0, PT, R0, UR8, PT ;  /* 0x0000000800007c0c */ /* 0x008fe2000bf06270 */
[----:B--2---:R-:W-:-:S05]  /*00b0*/  IMAD R7, R7, UR6, R2 ;  /* 0x0000000607077c24 */ /* 0x004fca000f8e0202 */
[----:B------:R-:W-:-:S13]  /*00c0*/  ISETP.GE.OR P0, PT, R7, UR9, P0 ;  /* 0x0000000907007c0c */ /* 0x000fda0008706670 */
[----:B------:R-:W-:Y:S05]  /*00d0*/  @P0 EXIT ;  /* 0x000000000000094d */ /* 0x000fea0003800000 */
[----:B------:R-:W0:Y:S01]  /*00e0*/  LDC R9, c[0x0][0x398] ;  /* 0x0000e600ff097b82 */ /* 0x000e220000000800 */
[----:B------:R-:W1:Y:S01]  /*00f0*/  LDCU.64 UR6, c[0x0][0x358] ;  /* 0x00006b00ff0677ac */ /* 0x000e620008000a00 */
[----:B------:R-:W-:Y:S01]  /*0100*/  BSSY.RECONVERGENT B2, `(.L_x_0) ;  /* 0x00001cb000027945 */ /* 0x000fe20003800200 */
[----:B------:R-:W-:Y:S01]  /*0110*/  PRMT R15, RZ, 0x7610, R15 ;  /* 0x00007610ff0f7816 */ /* 0x000fe2000000000f */
[C---:B0-----:R-:W-:Y:S01]  /*0120*/  IMAD.IADD R11, R7.reuse, 0x1, -R9 ;  /* 0x00000001070b7824 */ /* 0x041fe200078e0a09 */
[----:B------:R-:W-:-:S04]  /*0130*/  VIADDMNMX R6, R7, R9, UR9, PT ;  /* 0x0000000907067e46 */ /* 0x000fc8000b800109 */
[----:B------:R-:W-:-:S13]  /*0140*/  ISETP.GT.AND P0, PT, R6, R11, PT ;  /* 0x0000000b0600720c */ /* 0x000fda0003f04270 */
[----:B-1----:R-:W-:Y:S05]  /*0150*/  @!P0 BRA `(.L_x_1) ;  /* 0x0000001c00148947 */ /* 0x002fea0003800000 */
[C---:B------:R-:W-:Y:S01]  /*0160*/  IMAD.IADD R8, R0.reuse, 0x1, -R9 ;  /* 0x0000000100087824 */ /* 0x040fe200078e0a09 */
[-C--:B------:R-:W-:Y:S01]  /*0170*/  VIADDMNMX R13, R0, R9.reuse, UR8, PT ;  /* 0x00000008000d7e46 */ /* 0x080fe2000b800109 */
[----:B------:R-:W-:Y:S01]  /*0180*/  BSSY.RECONVERGENT B1, `(.L_x_1) ;  /* 0x00001c2000017945 */ /* 0x000fe20003800200 */
[----:B------:R-:W-:Y:S02]  /*0190*/  IMAD.MOV.U32 R15, RZ, RZ, RZ ;  /* 0x000000ffff0f7224 */ /* 0x000fe400078e00ff */
[----:B------:R-:W-:Y:S02]  /*01a0*/  VIADDMNMX R2, R8, 0x1, R13, !PT ;  /* 0x0000000108027846 */ /* 0x000fe4000780010d */
[----:B------:R-:W-:Y:S02]  /*01b0*/  ISETP.GT.AND P1, PT, R13, R8, PT ;  /* 0x000000080d00720c */ /* 0x000fe40003f24270 */
[----:B------:R-:W-:Y:S01]  /*01c0*/  IADD3 R3, PT, PT, R2, R9, RZ ;  /* 0x0000000902037210 */ /* 0x000fe20007ffe0ff */
[----:B------:R-:W-:-:S03]  /*01d0*/  IMAD.SHL.U32 R9, R9, 0x2, RZ ;  /* 0x0000000209097824 */ /* 0x000fc600078e00ff */
[----:B------:R-:W-:Y:S01]  /*01e0*/  IADD3 R14, PT, PT, R14, UR4, -R3 ;  /* 0x000000040e0e7c10 */ /* 0x000fe2000fffe803 */
[----:B------:R-:W-:Y:S02]  /*01f0*/  IMAD.IADD R10, R3, 0x1, -R0 ;  /* 0x00000001030a7824 */ /* 0x000fe400078e0a00 */
[----:B------:R-:W-:Y:S01]  /*0200*/  IMAD R2, R9, R9, R9 ;  /* 0x0000000909027224 */ /* 0x000fe200078e0209 */
[----:B------:R-:W-:Y:S02]  /*0210*/  ISETP.GT.U32.AND P2, PT, R14, -0x10, PT ;  /* 0xfffffff00e00780c */ /* 0x000fe40003f44070 */
[C---:B------:R-:W-:Y:S02]  /*0220*/  LOP3.LUT R16, R10.reuse, 0xf, RZ, 0xc0, !PT ;  /* 0x0000000f0a107812 */ /* 0x040fe400078ec0ff */
[C---:B------:R-:W-:Y:S02]  /*0230*/  LOP3.LUT R17, R10.reuse, 0x7, RZ, 0xc0, !PT ;  /* 0x000000070a117812 */ /* 0x040fe400078ec0ff */
[----:B------:R-:W-:Y:S01]  /*0240*/  LOP3.LUT R12, R10, 0xfffffff0, RZ, 0xc0, !PT ;  /* 0xfffffff00a0c7812 */ /* 0x000fe200078ec0ff */
[----:B------:R-:W-:Y:S01]  /*0250*/  VIADD R3, R16, 0xffffffff ;  /* 0xffffffff10037836 */ /* 0x000fe20000000000 */
[----:B------:R-:W-:-:S02]  /*0260*/  IADD3 R4, PT, PT, R17, -0x1, RZ ;  /* 0xffffffff11047810 */ /* 0x000fc40007ffe0ff */
[----:B------:R-:W-:Y:S01]  /*0270*/  IADD3 R9, PT, PT, R9, 0x1, R2 ;  /* 0x0000000109097810 */ /* 0x000fe20007ffe002 */
[----:B------:R-:W-:Y:S01]  /*0280*/  IMAD.MOV R12, RZ, RZ, -R12 ;  /* 0x000000ffff0c7224 */ /* 0x000fe200078e0a0c */
[----:B------:R-:W-:Y:S02]  /*0290*/  ISETP.GE.U32.AND P0, PT, R3, 0x7, PT ;  /* 0x000000070300780c */ /* 0x000fe40003f06070 */
[----:B------:R-:W-:Y:S02]  /*02a0*/  P2R R3, PR, RZ, 0x2 ;  /* 0x00000002ff037803 */ /* 0x000fe40000000000 */
[----:B------:R-:W-:Y:S02]  /*02b0*/  ISETP.GE.U32.AND P1, PT, R4, 0x3, PT ;  /* 0x000000030400780c */ /* 0x000fe40003f26070 */
[----:B------:R-:W-:Y:S02]  /*02c0*/  P2R R3, PR, RZ, 0x4 ;  /* 0x00000004ff037803 */ /* 0x000fe40000000000 */
[----:B------:R-:W-:-:S09]  /*02d0*/  LOP3.LUT R10, R10, 0x3, RZ, 0xc0, !PT ;  /* 0x000000030a0a7812 */ /* 0x000fd200078ec0ff */
.L_x_11:
[----:B------:R-:W-:Y:S01]  /*02e0*/  ISETP.GT.AND P2, PT, R13, R8, PT ;  /* 0x000000080d00720c */ /* 0x000fe20003f44270 */
[----:B------:R-:W-:-:S12]  /*02f0*/  BSSY.RECONVERGENT B0, `(.L_x_2) ;  /* 0x00001a7000007945 */ /* 0x000fd80003800200 */
[----:B------:R-:W-:Y:S05]  /*0300*/  @!P2 BRA `(.L_x_3) ;  /* 0x000000180094a947 */ /* 0x000fea0003800000 */
[----:B------:R-:W-:Y:S01]  /*0310*/  ISETP.GT.U32.AND P3, PT, R14, -0x10, PT ;  /* 0xfffffff00e00780c */ /* 0x000fe20003f64070 */
[----:B------:R-:W-:Y:S01]  /*0320*/  BSSY.RECONVERGENT B3, `(.L_x_4) ;  /* 0x00000c3000037945 */ /* 0x000fe20003800200 */
[----:B------:R-:W-:Y:S01]  /*0330*/  ISETP.NE.AND P2, PT, R16, RZ, PT ;  /* 0x000000ff1000720c */ /* 0x000fe20003f45270 */
[----:B------:R-:W-:-:S10]  /*0340*/  IMAD.MOV.U32 R18, RZ, RZ, R8 ;  /* 0x000000ffff127224 */ /* 0x000fd400078e0008 */
[----:B------:R-:W-:Y:S05]  /*0350*/  @P3 BRA `(.L_x_5) ;  /* 0x0000000800fc3947 */ /* 0x000fea0003800000 */
[----:B------:R-:W0:Y:S01]  /*0360*/  LDCU UR5, c[0x0][0x390] ;  /* 0x00007200ff0577ac */ /* 0x000e220008000800 */
[----:B------:R-:W-:Y:S01]  /*0370*/  MOV R20, R12 ;  /* 0x0000000c00147202 */ /* 0x000fe20000000f00 */
[--C-:B------:R-:W-:Y:S02]  /*0380*/  IMAD.MOV.U32 R18, RZ, RZ, R8.reuse ;  /* 0x000000ffff127224 */ /* 0x100fe400078e0008 */
[----:B0-----:R-:W-:-:S07]  /*0390*/  IMAD R19, R11, UR5, R8 ;  /* 0x000000050b137c24 */ /* 0x001fce000f8e0208 */
.L_x_6:
[----:B------:R-:W0:Y:S01]  /*03a0*/  LDC.64 R2, c[0x0][0x380] ;  /* 0x0000e000ff027b82 */ /* 0x000e220000000a00 */
[----:B------:R-:W-:Y:S02]  /*03b0*/  SHF.R.S32.HI R4, RZ, 0x1f, R19 ;  /* 0x0000001fff047819 */ /* 0x000fe40000011413 */
[----:B0-----:R-:W-:-:S04]  /*03c0*/  IADD3 R2, P3, P4, R19, 0x7, R2 ;  /* 0x0000000713027810 */ /* 0x001fc80007c7e002 */
[----:B------:R-:W-:-:S05]  /*03d0*/  IADD3.X R3, PT, PT, R4, R3, RZ, P3, P4 ;  /* 0x0000000304037210 */ /* 0x000fca0001fe84ff */
[----:B------:R-:W2:Y:S04]  /*03e0*/  LDG.E.U8 R23, desc[UR6][R2.64+-0x7] ;  /* 0xfffff90602177981 */ /* 0x000ea8000c1e1100 */
[----:B------:R-:W3:Y:S04]  /*03f0*/  LDG.E.U8 R21, desc[UR6][R2.64+-0x6] ;  /* 0xfffffa0602157981 */ /* 0x000ee8000c1e1100 */
[----:B------:R-:W4:Y:S04]  /*0400*/  LDG.E.U8 R26, desc[UR6][R2.64+-0x5] ;  /* 0xfffffb06021a7981 */ /* 0x000f28000c1e1100 */
[----:B------:R-:W5:Y:S04]  /*0410*/  LDG.E.U8 R28, desc[UR6][R2.64+-0x4] ;  /* 0xfffffc06021c7981 */ /* 0x000f68000c1e1100 */
[----:B------:R-:W5:Y:S01]  /*0420*/  LDG.E.U8 R24, desc[UR6][R2.64+-0x3] ;  /* 0xfffffd0602187981 */ /* 0x000f62000c1e1100 */
[----:B------:R-:W0:Y:S03]  /*0430*/  I2F.U32.RP R27, R9 ;  /* 0x00000009001b7306 */ /* 0x000e260000209000 */
[----:B------:R-:W5:Y:S05]  /*0440*/  LDG.E.U8 R22, desc[UR6][R2.64+-0x2] ;  /* 0xfffffe0602167981 */ /* 0x000f6a000c1e1100 */
[----:B0-----:R-:W0:Y:S02]  /*0450*/  MUFU.RCP R27, R27 ;  /* 0x0000001b001b7308 */ /* 0x001e240000001000 */
[----:B0-----:R-:W-:-:S06]  /*0460*/  VIADD R4, R27, 0xffffffe ;  /* 0x0ffffffe1b047836 */ /* 0x001fcc0000000000 */
[----:B------:R0:W1:Y:S02]  /*0470*/  F2I.FTZ.U32.TRUNC.NTZ R5, R4 ;  /* 0x0000000400057305 */ /* 0x000064000021f000 */
[----:B0-----:R-:W-:Y:S02]  /*0480*/  HFMA2 R4, -RZ, RZ, 0, 0 ;  /* 0x00000000ff047431 */ /* 0x001fe400000001ff */
[----:B-1----:R-:W-:-:S04]  /*0490*/  IMAD.MOV R25, RZ, RZ, -R5 ;  /* 0x000000ffff197224 */ /* 0x002fc800078e0a05 */
[----:B------:R-:W-:-:S04]  /*04a0*/  IMAD R25, R25, R9, RZ ;  /* 0x0000000919197224 */ /* 0x000fc800078e02ff */
[----:B------:R-:W-:-:S06]  /*04b0*/  IMAD.HI.U32 R5, R5, R25, R4 ;  /* 0x0000001905057227 */ /* 0x000fcc00078e0004 */
[----:B--2---:R-:W-:-:S04]  /*04c0*/  IMAD.HI.U32 R25, R5, R23, RZ ;  /* 0x0000001705197227 */ /* 0x004fc800078e00ff */
[----:B------:R-:W-:-:S04]  /*04d0*/  IMAD.MOV R29, RZ, RZ, -R25 ;  /* 0x000000ffff1d7224 */ /* 0x000fc800078e0a19 */
[----:B------:R-:W-:Y:S02]  /*04e0*/  IMAD R29, R9, R29, R23 ;  /* 0x0000001d091d7224 */ /* 0x000fe400078e0217 */
[----:B------:R-:W2:Y:S01]  /*04f0*/  LDG.E.U8 R23, desc[UR6][R2.64+-0x1] ;  /* 0xffffff0602177981 */ /* 0x000ea2000c1e1100 */
[----:B---3--:R-:W-:-:S04]  /*0500*/  IMAD.HI.U32 R27, R5, R21, RZ ;  /* 0x00000015051b7227 */ /* 0x008fc800078e00ff */
[----:B------:R-:W-:-:S04]  /*0510*/  IMAD.MOV R4, RZ, RZ, -R27 ;  /* 0x000000ffff047224 */ /* 0x000fc800078e0a1b */
[----:B------:R-:W-:Y:S02]  /*0520*/  IMAD R21, R9, R4, R21 ;  /* 0x0000000409157224 */ /* 0x000fe400078e0215 */
[----:B------:R-:W3:Y:S01]  /*0530*/  LDG.E.U8 R4, desc[UR6][R2.64] ;  /* 0x0000000602047981 */ /* 0x000ee2000c1e1100 */
[----:B------:R-:W-:-:S13]  /*0540*/  ISETP.GE.U32.AND P3, PT, R29, R9, PT ;  /* 0x000000091d00720c */ /* 0x000fda0003f66070 */
[----:B------:R-:W-:Y:S01]  /*0550*/  @P3 IMAD.IADD R29, R29, 0x1, -R9 ;  /* 0x000000011d1d3824 */ /* 0x000fe200078e0a09 */
[----:B------:R-:W-:Y:S02]  /*0560*/  @P3 IADD3 R25, PT, PT, R25, 0x1, RZ ;  /* 0x0000000119193810 */ /* 0x000fe40007ffe0ff */
[-C--:B------:R-:W-:Y:S02]  /*0570*/  ISETP.GE.U32.AND P3, PT, R21, R9.reuse, PT ;  /* 0x000000091500720c */ /* 0x080fe40003f66070 */
[----:B------:R-:W-:-:S11]  /*0580*/  ISETP.GE.U32.AND P4, PT, R29, R9, PT ;  /* 0x000000091d00720c */ /* 0x000fd60003f86070 */
[----:B------:R-:W-:Y:S02]  /*0590*/  @P3 IMAD.IADD R21, R21, 0x1, -R9 ;  /* 0x0000000115153824 */ /* 0x000fe400078e0a09 */
[----:B------:R-:W-:-:S03]  /*05a0*/  @P4 VIADD R25, R25, 0x1 ;  /* 0x0000000119194836 */ /* 0x000fc60000000000 */
[-C--:B------:R-:W-:Y:S01]  /*05b0*/  ISETP.GE.U32.AND P4, PT, R21, R9.reuse, PT ;  /* 0x000000091500720c */ /* 0x080fe20003f86070 */
[----:B------:R-:W-:Y:S01]  /*05c0*/  @P3 VIADD R27, R27, 0x1 ;  /* 0x000000011b1b3836 */ /* 0x000fe20000000000 */
[----:B------:R-:W-:Y:S02]  /*05d0*/  ISETP.NE.U32.AND P3, PT, R9, RZ, PT ;  /* 0x000000ff0900720c */ /* 0x000fe40003f65070 */
[----:B------:R-:W-:-:S04]  /*05e0*/  LOP3.LUT R21, RZ, R9, RZ, 0x33, !PT ;  /* 0x00000009ff157212 */ /* 0x000fc800078e33ff */
[----:B------:R-:W-:-:S05]  /*05f0*/  SEL R25, R21, R25, !P3 ;  /* 0x0000001915197207 */ /* 0x000fca0005800000 */
[----:B------:R-:W-:-:S04]  /*0600*/  @P4 IADD3 R27, PT, PT, R27, 0x1, RZ ;  /* 0x000000011b1b4810 */ /* 0x000fc80007ffe0ff */
[----:B------:R-:W-:-:S04]  /*0610*/  SEL R27, R21, R27, !P3 ;  /* 0x0000001b151b7207 */ /* 0x000fc80005800000 */
[----:B------:R-:W-:Y:S01]  /*0620*/  IADD3 R25, PT, PT, R27, R25, R15 ;  /* 0x000000191b197210 */ /* 0x000fe20007ffe00f */
[----:B----4-:R-:W-:-:S04]  /*0630*/  IMAD.HI.U32 R15, R5, R26, RZ ;  /* 0x0000001a050f7227 */ /* 0x010fc800078e00ff */
[----:B------:R-:W-:-:S04]  /*0640*/  IMAD.MOV R27, RZ, RZ, -R15 ;  /* 0x000000ffff1b7224 */ /* 0x000fc800078e0a0f */
[----:B------:R-:W-:-:S05]  /*0650*/  IMAD R26, R9, R27, R26 ;  /* 0x0000001b091a7224 */ /* 0x000fca00078e021a */
[----:B------:R-:W-:Y:S01]  /*0660*/  ISETP.GE.U32.AND P4, PT, R26, R9, PT ;  /* 0x000000091a00720c */ /* 0x000fe20003f86070 */
[----:B-----5:R-:W-:-:S12]  /*0670*/  IMAD.HI.U32 R27, R5, R28, RZ ;  /* 0x0000001c051b7227 */ /* 0x020fd800078e00ff */
[----:B------:R-:W-:Y:S02]  /*0680*/  @P4 IMAD.IADD R26, R26, 0x1, -R9 ;  /* 0x000000011a1a4824 */ /* 0x000fe400078e0a09 */
[----:B------:R-:W-:-:S03]  /*0690*/  @P4 VIADD R15, R15, 0x1 ;  /* 0x000000010f0f4836 */ /* 0x000fc60000000000 */
[----:B------:R-:W-:Y:S02]  /*06a0*/  ISETP.GE.U32.AND P4, PT, R26, R9, PT ;  /* 0x000000091a00720c */ /* 0x000fe40003f86070 */
[----:B------:R-:W-:-:S05]  /*06b0*/  IADD3 R26, PT, PT, -R27, RZ, RZ ;  /* 0x000000ff1b1a7210 */ /* 0x000fca0007ffe1ff */
[----:B------:R-:W-:Y:S02]  /*06c0*/  IMAD R28, R9, R26, R28 ;  /* 0x0000001a091c7224 */ /* 0x000fe400078e021c */
[----:B------:R-:W-:-:S04]  /*06d0*/  IMAD.HI.U32 R26, R5, R24, RZ ;  /* 0x00000018051a7227 */ /* 0x000fc800078e00ff */
[----:B------:R-:W-:Y:S01]  /*06e0*/  @P4 VIADD R15, R15, 0x1 ;  /* 0x000000010f0f4836 */ /* 0x000fe20000000000 */
[----:B------:R-:W-:Y:S02]  /*06f0*/  ISETP.GE.U32.AND P4, PT, R28, R9, PT ;  /* 0x000000091c00720c */ /* 0x000fe40003f86070 */
[----:B------:R-:W-:-:S05]  /*0700*/  IADD3 R29, PT, PT, -R26, RZ, RZ ;  /* 0x000000ff1a1d7210 */ /* 0x000fca0007ffe1ff */
[----:B------:R-:W-:Y:S02]  /*0710*/  IMAD R29, R9, R29, R24 ;  /* 0x0000001d091d7224 */ /* 0x000fe400078e0218 */
[----:B------:R-:W4:Y:S04]  /*0720*/  LDG.E.U8 R24, desc[UR6][R2.64+0x1] ;  /* 0x0000010602187981 */ /* 0x000f28000c1e1100 */
[----:B------:R-:W-:Y:S02]  /*0730*/  @P4 IMAD.IADD R28, R28, 0x1, -R9 ;  /* 0x000000011c1c4824 */ /* 0x000fe400078e0a09 */
[----:B------:R-:W-:-:S03]  /*0740*/  @P4 VIADD R27, R27, 0x1 ;  /* 0x000000011b1b4836 */ /* 0x000fc60000000000 */
[----:B------:R-:W-:Y:S02]  /*0750*/  ISETP.GE.U32.AND P4, PT, R28, R9, PT ;  /* 0x000000091c00720c */ /* 0x000fe40003f86070 */
[----:B------:R-:W-:-:S11]  /*0760*/  SEL R28, R21, R15, !P3 ;  /* 0x0000000f151c7207 */ /* 0x000fd60005800000 */
[----:B------:R-:W-:Y:S01]  /*0770*/  @P4 VIADD R27, R27, 0x1 ;  /* 0x000000011b1b4836 */ /* 0x000fe20000000000 */
[----:B------:R-:W-:-:S04]  /*0780*/  ISETP.GE.U32.AND P4, PT, R29, R9, PT ;  /* 0x000000091d00720c */ /* 0x000fc80003f86070 */
[----:B------:R-:W-:-:S04]  /*0790*/  SEL R15, R21, R27, !P3 ;  /* 0x0000001b150f7207 */ /* 0x000fc80005800000 */
[----:B------:R-:W-:Y:S02]  /*07a0*/  IADD3 R15, PT, PT, R15, R28, R25 ;  /* 0x0000001c0f0f7210 */ /* 0x000fe40007ffe019 */
[----:B------:R-:W5:Y:S03]  /*07b0*/  LDG.E.U8 R28, desc[UR6][R2.64+0x2] ;  /* 0x00000206021c7981 */ /* 0x000f66000c1e1100 */
[----:B------:R-:W-:Y:S02]  /*07c0*/  @P4 IMAD.IADD R29, R29, 0x1, -R9 ;  /* 0x000000011d1d4824 */ /* 0x000fe400078e0a09 */
[----:B------:R-:W-:Y:S02]  /*07d0*/  @P4 VIADD R26, R26, 0x1 ;  /* 0x000000011a1a4836 */ /* 0x000fe40000000000 */
[----:B------:R-:W-:Y:S01]  /*07e0*/  IMAD.HI.U32 R25, R5, R22, RZ ;  /* 0x0000001605197227 */ /* 0x000fe200078e00ff */
[----:B------:R-:W-:-:S02]  /*07f0*/  ISETP.GE.U32.AND P4, PT, R29, R9, PT ;  /* 0x000000091d00720c */ /* 0x000fc40003f86070 */
[----:B------:R0:W5:Y:S02]  /*0800*/  LDG.E.U8 R29, desc[UR6][R2.64+0x8] ;  /* 0x00000806021d7981 */ /* 0x000164000c1e1100 */
[----:B------:R-:W-:-:S05]  /*0810*/  IADD3 R27, PT, PT, -R25, RZ, RZ ;  /* 0x000000ff191b7210 */ /* 0x000fca0007ffe1ff */
[----:B------:R-:W-:Y:S02]  /*0820*/  IMAD R27, R9, R27, R22 ;  /* 0x0000001b091b7224 */ /* 0x000fe400078e0216 */
[----:B------:R-:W5:Y:S02]  /*0830*/  LDG.E.U8 R22, desc[UR6][R2.64+0x3] ;  /* 0x0000030602167981 */ /* 0x000f64000c1e1100 */
[----:B------:R-:W-:Y:S01]  /*0840*/  @P4 VIADD R26, R26, 0x1 ;  /* 0x000000011a1a4836 */ /* 0x000fe20000000000 */
[----:B------:R-:W-:-:S13]  /*0850*/  ISETP.GE.U32.AND P4, PT, R27, R9, PT ;  /* 0x000000091b00720c */ /* 0x000fda0003f86070 */
[----:B------:R-:W-:Y:S02]  /*0860*/  @P4 IMAD.IADD R27, R27, 0x1, -R9 ;  /* 0x000000011b1b4824 */ /* 0x000fe400078e0a09 */
[----:B------:R-:W-:-:S03]  /*0870*/  @P4 VIADD R25, R25, 0x1 ;  /* 0x0000000119194836 */ /* 0x000fc60000000000 */
[----:B------:R-:W-:Y:S02]  /*0880*/  ISETP.GE.U32.AND P4, PT, R27, R9, PT ;  /* 0x000000091b00720c */ /* 0x000fe40003f86070 */
[----:B------:R-:W-:-:S11]  /*0890*/  SEL R26, R21, R26, !P3 ;  /* 0x0000001a151a7207 */ /* 0x000fd60005800000 */
[----:B------:R-:W-:-:S04]  /*08a0*/  @P4 IADD3 R25, PT, PT, R25, 0x1, RZ ;  /* 0x0000000119194810 */ /* 0x000fc80007ffe0ff */
[----:B------:R-:W-:-:S04]  /*08b0*/  SEL R27, R21, R25, !P3 ;  /* 0x00000019151b7207 */ /* 0x000fc80005800000 */
[----:B------:R-:W-:Y:S02]  /*08c0*/  IADD3 R27, PT, PT, R27, R26, R15 ;  /* 0x0000001a1b1b7210 */ /* 0x000fe40007ffe00f */
[----:B------:R-:W5:Y:S01]  /*08d0*/  LDG.E.U8 R26, desc[UR6][R2.64+0x4] ;  /* 0x00000406021a7981 */ /* 0x000f62000c1e1100 */
[----:B--2---:R-:W-:-:S04]  /*08e0*/  IMAD.HI.U32 R25, R5, R23, RZ ;  /* 0x0000001705197227 */ /* 0x004fc800078e00ff */
[----:B------:R-:W-:-:S04]  /*08f0*/  IMAD.MOV R15, RZ, RZ, -R25 ;  /* 0x000000ffff0f7224 */ /* 0x000fc800078e0a19 */
[----:B------:R-:W-:-:S05]  /*0900*/  IMAD R15, R9, R15, R23 ;  /* 0x0000000f090f7224 */ /* 0x000fca00078e0217 */
[----:B------:R-:W-:Y:S01]  /*0910*/  ISETP.GE.U32.AND P4, PT, R15, R9, PT ;  /* 0x000000090f00720c */ /* 0x000fe20003f86070 */
[----:B---3--:R-:W-:-:S12]  /*0920*/  IMAD.HI.U32 R23, R5, R4, RZ ;  /* 0x0000000405177227 */ /* 0x008fd800078e00ff */
[----:B------:R-:W-:Y:S02]  /*0930*/  @P4 IMAD.IADD R15, R15, 0x1, -R9 ;  /* 0x000000010f0f4824 */ /* 0x000fe400078e0a09 */
[----:B------:R-:W-:-:S03]  /*0940*/  @P4 VIADD R25, R25, 0x1 ;  /* 0x0000000119194836 */ /* 0x000fc60000000000 */
[----:B------:R-:W-:Y:S02]  /*0950*/  ISETP.GE.U32.AND P4, PT, R15, R9, PT ;  /* 0x000000090f00720c */ /* 0x000fe40003f86070 */
[----:B------:R-:W-:-:S05]  /*0960*/  IADD3 R15, PT, PT, -R23, RZ, RZ ;  /* 0x000000ff170f7210 */ /* 0x000fca0007ffe1ff */
[----:B------:R-:W-:Y:S02]  /*0970*/  IMAD R15, R9, R15, R4 ;  /* 0x0000000f090f7224 */ /* 0x000fe400078e0204 */
[----:B------:R-:W2:Y:S04]  /*0980*/  LDG.E.U8 R4, desc[UR6][R2.64+0x5] ;  /* 0x0000050602047981 */ /* 0x000ea8000c1e1100 */
[----:B------:R-:W-:Y:S01]  /*0990*/  @P4 VIADD R25, R25, 0x1 ;  /* 0x0000000119194836 */ /* 0x000fe20000000000 */
[----:B------:R-:W-:-:S13]  /*09a0*/  ISETP.GE.U32.AND P4, PT, R15, R9, PT ;  /* 0x000000090f00720c */ /* 0x000fda0003f86070 */
[----:B------:R-:W-:Y:S02]  /*09b0*/  @P4 IMAD.IADD R15, R15, 0x1, -R9 ;  /* 0x000000010f0f4824 */ /* 0x000fe400078e0a09 */
[----:B------:R-:W-:-:S03]  /*09c0*/  @P4 VIADD R23, R23, 0x1 ;  /* 0x0000000117174836 */ /* 0x000fc60000000000 */
[----:B------:R-:W-:Y:S02]  /*09d0*/  ISETP.GE.U32.AND P4, PT, R15, R9, PT ;  /* 0x000000090f00720c */ /* 0x000fe40003f86070 */
[----:B------:R-:W3:Y:S01]  /*09e0*/  LDG.E.U8 R15, desc[UR6][R2.64+0x6] ;  /* 0x00000606020f7981 */ /* 0x000ee2000c1e1100 */
[----:B------:R-:W-:-:S10]  /*09f0*/  SEL R25, R21, R25, !P3 ;  /* 0x0000001915197207 */ /* 0x000fd40005800000 */
[----:B------:R-:W-:-:S04]  /*0a00*/  @P4 IADD3 R23, PT, PT, R23, 0x1, RZ ;  /* 0x0000000117174810 */ /* 0x000fc80007ffe0ff */
[----:B------:R-:W-:-:S04]  /*0a10*/  SEL R23, R21, R23, !P3 ;  /* 0x0000001715177207 */ /* 0x000fc80005800000 */
[----:B------:R-:W-:Y:S01]  /*0a20*/  IADD3 R25, PT, PT, R23, R25, R27 ;  /* 0x0000001917197210 */ /* 0x000fe20007ffe01b */
[----:B----4-:R-:W-:-:S04]  /*0a30*/  IMAD.HI.U32 R23, R5, R24, RZ ;  /* 0x0000001805177227 */ /* 0x010fc800078e00ff */
[----:B------:R-:W-:-:S04]  /*0a40*/  IMAD.MOV R27, RZ, RZ, -R23 ;  /* 0x000000ffff1b7224 */ /* 0x000fc800078e0a17 */
[----:B------:R-:W-:-:S05]  /*0a50*/  IMAD R24, R9, R27, R24 ;  /* 0x0000001b09187224 */ /* 0x000fca00078e0218 */
[----:B------:R-:W-:-:S13]  /*0a60*/  ISETP.GE.U32.AND P4, PT, R24, R9, PT ;  /* 0x000000091800720c */ /* 0x000fda0003f86070 */
[----:B------:R-:W-:Y:S02]  /*0a70*/  @P4 IMAD.IADD R24, R24, 0x1, -R9 ;  /* 0x0000000118184824 */ /* 0x000fe400078e0a09 */
[----:B------:R-:W-:-:S03]  /*0a80*/  @P4 VIADD R23, R23, 0x1 ;  /* 0x0000000117174836 */ /* 0x000fc60000000000 */
[----:B------:R-:W-:Y:S01]  /*0a90*/  ISETP.GE.U32.AND P4, PT, R24, R9, PT ;  /* 0x000000091800720c */ /* 0x000fe20003f86070 */
[----:B-----5:R-:W-:-:S05]  /*0aa0*/  IMAD.HI.U32 R24, R5, R28, RZ ;  /* 0x0000001c05187227 */ /* 0x020fca00078e00ff */
[----:B------:R-:W-:-:S05]  /*0ab0*/  IADD3 R27, PT, PT, -R24, RZ, RZ ;  /* 0x000000ff181b7210 */ /* 0x000fca0007ffe1ff */
[----:B------:R-:W-:Y:S02]  /*0ac0*/  IMAD R28, R9, R27, R28 ;  /* 0x0000001b091c7224 */ /* 0x000fe400078e021c */
[----:B------:R-:W-:-:S03]  /*0ad0*/  @P4 VIADD R23, R23, 0x1 ;  /* 0x0000000117174836 */ /* 0x000fc60000000000 */
[----:B------:R-:W-:-:S13]  /*0ae0*/  ISETP.GE.U32.AND P4, PT, R28, R9, PT ;  /* 0x000000091c00720c */ /* 0x000fda0003f86070 */
[----:B------:R-:W-:Y:S02]  /*0af0*/  @P4 IMAD.IADD R28, R28, 0x1, -R9 ;  /* 0x000000011c1c4824 */ /* 0x000fe400078e0a09 */
[----:B------:R-:W-:-:S03]  /*0b00*/  @P4 VIADD R24, R24, 0x1 ;  /* 0x0000000118184836 */ /* 0x000fc60000000000 */
[----:B------:R-:W-:Y:S01]  /*0b10*/  ISETP.GE.U32.AND P4, PT, R28, R9, PT ;  /* 0x000000091c00720c */ /* 0x000fe20003f86070 */
[----:B------:R-:W-:-:S05]  /*0b20*/  IMAD.HI.U32 R28, R5, R22, RZ ;  /* 0x00000016051c7227 */ /* 0x000fca00078e00ff */
        /* <DEDUP_REMOVED lines=14> */
[----:B------:R-:W-:-:S13]  /*0c10*/  ISETP.GE.U32.AND P4, PT, R26, R9, PT ;  /* 0x000000091a00720c */ /* 0x000fda0003f86070 */
[----:B------:R-:W-:Y:S02]  /*0c20*/  @P4 VIADD R22, R22, 0x1 ;  /* 0x0000000116164836 */ /* 0x000fe40000000000 */
[----:B--2---:R-:W-:-:S05]  /*0c30*/  IMAD.HI.U32 R26, R5, R4, RZ ;  /* 0x00000004051a7227 */ /* 0x004fca00078e00ff */
[----:B------:R-:W-:-:S05]  /*0c40*/  IADD3 R27, PT, PT, -R26, RZ, RZ ;  /* 0x000000ff1a1b7210 */ /* 0x000fca0007ffe1ff */
        /* <DEDUP_REMOVED lines=13> */
[----:B------:R-:W-:-:S13]  /*0d20*/  ISETP.GE.U32.AND P4, PT, R15, R9, PT ;  /* 0x000000090f00720c */ /* 0x000fda0003f86070 */
[----:B------:R-:W-:Y:S01]  /*0d30*/  @P4 VIADD R4, R4, 0x1 ;  /* 0x0000000104044836 */ /* 0x000fe20000000000 */
[----:B------:R-:W-:Y:S02]  /*0d40*/  IADD3 R20, PT, PT, R20, 0x10, RZ ;  /* 0x0000001014147810 */ /* 0x000fe40007ffe0ff */
[C---:B------:R-:W-:Y:S02]  /*0d50*/  SEL R23, R21.reuse, R23, !P3 ;  /* 0x0000001715177207 */ /* 0x040fe40005800000 */
[C---:B------:R-:W-:Y:S02]  /*0d60*/  SEL R24, R21.reuse, R24, !P3 ;  /* 0x0000001815187207 */ /* 0x040fe40005800000 */
[C---:B------:R-:W-:Y:S02]  /*0d70*/  SEL R28, R21.reuse, R28, !P3 ;  /* 0x0000001c151c7207 */ /* 0x040fe40005800000 */
[----:B------:R-:W-:Y:S02]  /*0d80*/  IADD3 R23, PT, PT, R24, R23, R25 ;  /* 0x0000001718177210 */ /* 0x000fe40007ffe019 */
[----:B------:R-:W-:-:S02]  /*0d90*/  SEL R22, R21, R22, !P3 ;  /* 0x0000001615167207 */ /* 0x000fc40005800000 */
[----:B------:R-:W-:Y:S02]  /*0da0*/  SEL R4, R21, R4, !P3 ;  /* 0x0000000415047207 */ /* 0x000fe40005800000 */
[----:B------:R-:W-:Y:S01]  /*0db0*/  IADD3 R22, PT, PT, R22, R28, R23 ;  /* 0x0000001c16167210 */ /* 0x000fe20007ffe017 */
[----:B------:R-:W-:Y:S02]  /*0dc0*/  VIADD R18, R18, 0x10 ;  /* 0x0000001012127836 */ /* 0x000fe40000000000 */
[----:B------:R-:W-:Y:S02]  /*0dd0*/  VIADD R19, R19, 0x10 ;  /* 0x0000001013137836 */ /* 0x000fe40000000000 */
[----:B--2---:R-:W-:-:S05]  /*0de0*/  IMAD.HI.U32 R15, R5, R27, RZ ;  /* 0x0000001b050f7227 */ /* 0x004fca00078e00ff */
[----:B0-----:R-:W-:-:S05]  /*0df0*/  IADD3 R2, PT, PT, -R15, RZ, RZ ;  /* 0x000000ff0f027210 */ /* 0x001fca0007ffe1ff */
[----:B------:R-:W-:-:S05]  /*0e00*/  IMAD R27, R9, R2, R27 ;  /* 0x00000002091b7224 */ /* 0x000fca00078e021b */
[----:B------:R-:W-:Y:S01]  /*0e10*/  ISETP.GE.U32.AND P4, PT, R27, R9, PT ;  /* 0x000000091b00720c */ /* 0x000fe20003f86070 */
[----:B------:R-:W-:-:S12]  /*0e20*/  IMAD.HI.U32 R2, R5, R29, RZ ;  /* 0x0000001d05027227 */ /* 0x000fd800078e00ff */
[----:B------:R-:W-:Y:S02]  /*0e30*/  @P4 IMAD.IADD R27, R27, 0x1, -R9 ;  /* 0x000000011b1b4824 */ /* 0x000fe400078e0a09 */
[----:B------:R-:W-:-:S03]  /*0e40*/  @P4 VIADD R15, R15, 0x1 ;  /* 0x000000010f0f4836 */ /* 0x000fc60000000000 */
[----:B------:R-:W-:Y:S02]  /*0e50*/  ISETP.GE.U32.AND P4, PT, R27, R9, PT ;  /* 0x000000091b00720c */ /* 0x000fe40003f86070 */
[----:B------:R-:W-:-:S05]  /*0e60*/  IADD3 R3, PT, PT, -R2, RZ, RZ ;  /* 0x000000ff02037210 */ /* 0x000fca0007ffe1ff */
[----:B------:R-:W-:-:S06]  /*0e70*/  IMAD R29, R9, R3, R29 ;  /* 0x00000003091d7224 */ /* 0x000fcc00078e021d */
[----:B------:R-:W-:Y:S01]  /*0e80*/  @P4 VIADD R15, R15, 0x1 ;  /* 0x000000010f0f4836 */ /* 0x000fe20000000000 */
[----:B------:R-:W-:-:S13]  /*0e90*/  ISETP.GE.U32.AND P4, PT, R29, R9, PT ;  /* 0x000000091d00720c */ /* 0x000fda0003f86070 */
[----:B------:R-:W-:Y:S02]  /*0ea0*/  @P4 IMAD.IADD R29, R29, 0x1, -R9 ;  /* 0x000000011d1d4824 */ /* 0x000fe400078e0a09 */
[----:B------:R-:W-:-:S03]  /*0eb0*/  @P4 VIADD R2, R2, 0x1 ;  /* 0x0000000102024836 */ /* 0x000fc60000000000 */
[----:B------:R-:W-:Y:S02]  /*0ec0*/  ISETP.GE.U32.AND P4, PT, R29, R9, PT ;  /* 0x000000091d00720c */ /* 0x000fe40003f86070 */
[----:B------:R-:W-:-:S11]  /*0ed0*/  SEL R3, R21, R26, !P3 ;  /* 0x0000001a15037207 */ /* 0x000fd60005800000 */
[----:B------:R-:W-:Y:S01]  /*0ee0*/  @P4 VIADD R2, R2, 0x1 ;  /* 0x0000000102024836 */ /* 0x000fe20000000000 */
[----:B------:R-:W-:Y:S02]  /*0ef0*/  ISETP.NE.AND P4, PT, R20, RZ, PT ;  /* 0x000000ff1400720c */ /* 0x000fe40003f85270 */
[----:B------:R-:W-:Y:S02]  /*0f00*/  IADD3 R3, PT, PT, R4, R3, R22 ;  /* 0x0000000304037210 */ /* 0x000fe40007ffe016 */
[C---:B------:R-:W-:Y:S02]  /*0f10*/  SEL R4, R21.reuse, R15, !P3 ;  /* 0x0000000f15047207 */ /* 0x040fe40005800000 */
[----:B------:R-:W-:-:S04]  /*0f20*/  SEL R2, R21, R2, !P3 ;  /* 0x0000000215027207 */ /* 0x000fc80005800000 */
[----:B------:R-:W-:-:S03]  /*0f30*/  IADD3 R15, PT, PT, R2, R4, R3 ;  /* 0x00000004020f7210 */ /* 0x000fc60007ffe003 */
[----:B------:R-:W-:Y:S05]  /*0f40*/  @P4 BRA `(.L_x_6) ;  /* 0xfffffff400144947 */ /* 0x000fea000383ffff */
.L_x_5:
[----:B------:R-:W-:Y:S05]  /*0f50*/  BSYNC.RECONVERGENT B3 ;  /* 0x0000000000037941 */ /* 0x000fea0003800200 */
.L_x_4:
[----:B------:R-:W-:Y:S05]  /*0f60*/  @!P2 BRA `(.L_x_3) ;  /* 0x0000000c007ca947 */ /* 0x000fea0003800000 */
[----:B------:R-:W-:Y:S01]  /*0f70*/  BSSY.RECONVERGENT B3, `(.L_x_7) ;  /* 0x0000067000037945 */ /* 0x000fe20003800200 */
[----:B------:R-:W-:-:S03]  /*0f80*/  ISETP.NE.AND P2, PT, R17, RZ, PT ;  /* 0x000000ff1100720c */ /* 0x000fc60003f45270 */
[----:B------:R-:W-:Y:S10]  /*0f90*/  @!P0 BRA `(.L_x_8) ;  /* 0x0000000400908947 */ /* 0x000ff40003800000 */
[----:B------:R-:W0:Y:S01]  /*0fa0*/  LDCU UR5, c[0x0][0x390] ;  /* 0x00007200ff0577ac */ /* 0x000e220008000800 */
[----:B------:R-:W1:Y:S01]  /*0fb0*/  LDCU.64 UR10, c[0x0][0x380] ;  /* 0x00007000ff0a77ac */ /* 0x000e620008000a00 */
[----:B0-----:R-:W-:-:S05]  /*0fc0*/  IMAD R3, R11, UR5, R18 ;  /* 0x000000050b037c24 */ /* 0x001fca000f8e0212 */
[----:B-1----:R-:W-:-:S04]  /*0fd0*/  IADD3 R2, P3, PT, R3, UR10, RZ ;  /* 0x0000000a03027c10 */ /* 0x002fc8000ff7e0ff */
[----:B------:R-:W-:-:S05]  /*0fe0*/  LEA.HI.X.SX32 R3, R3, UR11, 0x1, P3 ;  /* 0x0000000b03037c11 */ /* 0x000fca00098f0eff */
[----:B------:R-:W2:Y:S04]  /*0ff0*/  LDG.E.U8 R23, desc[UR6][R2.64] ;  /* 0x0000000602177981 */ /* 0x000ea8000c1e1100 */
[----:B------:R-:W3:Y:S04]  /*1000*/  LDG.E.U8 R21, desc[UR6][R2.64+0x1] ;  /* 0x0000010602157981 */ /* 0x000ee8000c1e1100 */
[----:B------:R-:W4:Y:S04]  /*1010*/  LDG.E.U8 R19, desc[UR6][R2.64+0x2] ;  /* 0x0000020602137981 */ /* 0x000f28000c1e1100 */
[----:B------:R-:W5:Y:S04]  /*1020*/  LDG.E.U8 R20, desc[UR6][R2.64+0x3] ;  /* 0x0000030602147981 */ /* 0x000f68000c1e1100 */
[----:B------:R-:W5:Y:S04]  /*1030*/  LDG.E.U8 R22, desc[UR6][R2.64+0x4] ;  /* 0x0000040602167981 */ /* 0x000f68000c1e1100 */
[----:B------:R-:W5:Y:S04]  /*1040*/  LDG.E.U8 R24, desc[UR6][R2.64+0x5] ;  /* 0x0000050602187981 */ /* 0x000f68000c1e1100 */
[----:B------:R-:W5:Y:S04]  /*1050*/  LDG.E.U8 R26, desc[UR6][R2.64+0x7] ;  /* 0x00000706021a7981 */ /* 0x000f68000c1e1100 */
[----:B------:R0:W5:Y:S01]  /*1060*/  LDG.E.U8 R28, desc[UR6][R2.64+0x6] ;  /* 0x00000606021c7981 */ /* 0x000162000c1e1100 */
[----:B------:R-:W1:Y:S01]  /*1070*/  I2F.U32.RP R25, R9 ;  /* 0x0000000900197306 */ /* 0x000e620000209000 */
[----:B------:R-:W-:-:S07]  /*1080*/  VIADD R18, R18, 0x8 ;  /* 0x0000000812127836 */ /* 0x000fce0000000000 */
[----:B-1----:R-:W1:Y:S02]  /*1090*/  MUFU.RCP R25, R25 ;  /* 0x0000001900197308 */ /* 0x002e640000001000 */
[----:B-1----:R-:W-:-:S06]  /*10a0*/  IADD3 R27, PT, PT, R25, 0xffffffe, RZ ;  /* 0x0ffffffe191b7810 */ /* 0x002fcc0007ffe0ff */
[----:B------:R-:W1:Y:S02]  /*10b0*/  F2I.FTZ.U32.TRUNC.NTZ R5, R27 ;  /* 0x0000001b00057305 */ /* 0x000e64000021f000 */
[----:B-1----:R-:W-:-:S04]  /*10c0*/  IMAD.MOV R4, RZ, RZ, -R5 ;  /* 0x000000ffff047224 */ /* 0x002fc800078e0a05 */
[----:B------:R-:W-:Y:S02]  /*10d0*/  IMAD R29, R4, R9, RZ ;  /* 0x00000009041d7224 */ /* 0x000fe400078e02ff */
[----:B------:R-:W-:-:S04]  /*10e0*/  IMAD.MOV.U32 R4, RZ, RZ, RZ ;  /* 0x000000ffff047224 */ /* 0x000fc800078e00ff */
[----:B------:R-:W-:-:S06]  /*10f0*/  IMAD.HI.U32 R5, R5, R29, R4 ;  /* 0x0000001d05057227 */ /* 0x000fcc00078e0004 */
[----:B--2---:R-:W-:-:S04]  /*1100*/  IMAD.HI.U32 R4, R5, R23, RZ ;  /* 0x0000001705047227 */ /* 0x004fc800078e00ff */
[----:B0-----:R-:W-:-:S04]  /*1110*/  IMAD.MOV R2, RZ, RZ, -R4 ;  /* 0x000000ffff027224 */ /* 0x001fc800078e0a04 */
[----:B------:R-:W-:Y:S02]  /*1120*/  IMAD R23, R9, R2, R23 ;  /* 0x0000000209177224 */ /* 0x000fe400078e0217 */
[----:B---3--:R-:W-:-:S03]  /*1130*/  IMAD.HI.U32 R2, R5, R21, RZ ;  /* 0x0000001505027227 */ /* 0x008fc600078e00ff */
[----:B------:R-:W-:Y:S02]  /*1140*/  ISETP.GE.U32.AND P3, PT, R23, R9, PT ;  /* 0x000000091700720c */ /* 0x000fe40003f66070 */
[----:B------:R-:W-:-:S05]  /*1150*/  IADD3 R3, PT, PT, -R2, RZ, RZ ;  /* 0x000000ff02037210 */ /* 0x000fca0007ffe1ff */
[----:B------:R-:W-:Y:S02]  /*1160*/  IMAD R21, R9, R3, R21 ;  /* 0x0000000309157224 */ /* 0x000fe400078e0215 */
[----:B----4-:R-:W-:-:S03]  /*1170*/  IMAD.HI.U32 R3, R5, R19, RZ ;  /* 0x0000001305037227 */ /* 0x010fc600078e00ff */
[----:B------:R-:W-:Y:S01]  /*1180*/  ISETP.GE.U32.AND P4, PT, R21, R9, PT ;  /* 0x000000091500720c */ /* 0x000fe20003f86070 */
[----:B------:R-:W-:Y:S02]  /*1190*/  @P3 IMAD.IADD R23, R23, 0x1, -R9 ;  /* 0x0000000117173824 */ /* 0x000fe400078e0a09 */
[----:B------:R-:W-:-:S03]  /*11a0*/  @P3 VIADD R4, R4, 0x1 ;  /* 0x0000000104043836 */ /* 0x000fc60000000000 */
[----:B------:R-:W-:Y:S01]  /*11b0*/  ISETP.GE.U32.AND P3, PT, R23, R9, PT ;  /* 0x000000091700720c */ /* 0x000fe20003f66070 */
[----:B------:R-:W-:-:S04]  /*11c0*/  IMAD.MOV R23, RZ, RZ, -R3 ;  /* 0x000000ffff177224 */ /* 0x000fc800078e0a03 */
[----:B------:R-:W-:Y:S02]  /*11d0*/  IMAD R23, R9, R23, R19 ;  /* 0x0000001709177224 */ /* 0x000fe400078e0213 */
[----:B------:R-:W-:Y:S01]  /*11e0*/  @P4 IADD3 R2, PT, PT, R2, 0x1, RZ ;  /* 0x0000000102024810 */ /* 0x000fe20007ffe0ff */
[----:B------:R-:W-:Y:S02]  /*11f0*/  @P4 IMAD.IADD R21, R21, 0x1, -R9 ;  /* 0x0000000115154824 */ /* 0x000fe400078e0a09 */
[----:B------:R-:W-:Y:S01]  /*1200*/  ISETP.GE.U32.AND P4, PT, R23, R9, PT ;  /* 0x000000091700720c */ /* 0x000fe20003f86070 */
[----:B-----5:R-:W-:-:S04]  /*1210*/  IMAD.HI.U32 R19, R5, R20, RZ ;  /* 0x0000001405137227 */ /* 0x020fc800078e00ff */
[----:B------:R-:W-:Y:S01]  /*1220*/  @P3 VIADD R4, R4, 0x1 ;  /* 0x0000000104043836 */ /* 0x000fe20000000000 */
[----:B------:R-:W-:Y:S01]  /*1230*/  ISETP.GE.U32.AND P3, PT, R21, R9, PT ;  /* 0x000000091500720c */ /* 0x000fe20003f66070 */
[----:B------:R-:W-:Y:S02]  /*1240*/  IMAD.MOV R25, RZ, RZ, -R19 ;  /* 0x000000ffff197224 */ /* 0x000fe400078e0a13 */
[----:B------:R-:W-:-:S04]  /*1250*/  IMAD.HI.U32 R21, R5, R24, RZ ;  /* 0x0000001805157227 */ /* 0x000fc800078e00ff */
[----:B------:R-:W-:Y:S01]  /*1260*/  IMAD R25, R9, R25, R20 ;  /* 0x0000001909197224 */ /* 0x000fe200078e0214 */
[----:B------:R-:W-:Y:S01]  /*1270*/  @P4 IADD3 R3, PT, PT, R3, 0x1, RZ ;  /* 0x0000000103034810 */ /* 0x000fe20007ffe0ff */
[----:B------:R-:W-:Y:S02]  /*1280*/  @P4 IMAD.IADD R23, R23, 0x1, -R9 ;  /* 0x0000000117174824 */ /* 0x000fe400078e0a09 */
[----:B------:R-:W-:Y:S01]  /*1290*/  IMAD.HI.U32 R20, R5, R22, RZ ;  /* 0x0000001605147227 */ /* 0x000fe200078e00ff */
[----:B------:R-:W-:-:S03]  /*12a0*/  ISETP.GE.U32.AND P4, PT, R25, R9, PT ;  /* 0x000000091900720c */ /* 0x000fc60003f86070 */
[----:B------:R-:W-:Y:S01]  /*12b0*/  @P3 VIADD R2, R2, 0x1 ;  /* 0x0000000102023836 */ /* 0x000fe20000000000 */
[----:B------:R-:W-:Y:S01]  /*12c0*/  ISETP.GE.U32.AND P3, PT, R23, R9, PT ;  /* 0x000000091700720c */ /* 0x000fe20003f66070 */
[----:B------:R-:W-:-:S04]  /*12d0*/  IMAD.MOV R23, RZ, RZ, -R20 ;  /* 0x000000ffff177224 */ /* 0x000fc800078e0a14 */
[----:B------:R-:W-:Y:S02]  /*12e0*/  IMAD R23, R9, R23, R22 ;  /* 0x0000001709177224 */ /* 0x000fe400078e0216 */
[----:B------:R-:W-:Y:S02]  /*12f0*/  IMAD.MOV R22, RZ, RZ, -R21 ;  /* 0x000000ffff167224 */ /* 0x000fe400078e0a15 */
[----:B------:R-:W-:Y:S01]  /*1300*/  @P4 IADD3 R19, PT, PT, R19, 0x1, RZ ;  /* 0x0000000113134810 */ /* 0x000fe20007ffe0ff */
[----:B------:R-:W-:Y:S01]  /*1310*/  @P4 IMAD.IADD R25, R25, 0x1, -R9 ;  /* 0x0000000119194824 */ /* 0x000fe200078e0a09 */
[-C--:B------:R-:W-:Y:S01]  /*1320*/  ISETP.GE.U32.AND P4, PT, R23, R9.reuse, PT ;  /* 0x000000091700720c */ /* 0x080fe20003f86070 */
[----:B------:R-:W-:Y:S02]  /*1330*/  IMAD R24, R9, R22, R24 ;  /* 0x0000001609187224 */ /* 0x000fe400078e0218 */
[----:B------:R-:W-:Y:S01]  /*1340*/  @P3 VIADD R3, R3, 0x1 ;  /* 0x0000000103033836 */ /* 0x000fe20000000000 */
[----:B------:R-:W-:Y:S01]  /*1350*/  ISETP.GE.U32.AND P3, PT, R25, R9, PT ;  /* 0x000000091900720c */ /* 0x000fe20003f66070 */
[----:B------:R-:W-:-:S04]  /*1360*/  IMAD.HI.U32 R22, R5, R26, RZ ;  /* 0x0000001a05167227 */ /* 0x000fc800078e00ff */
[----:B------:R-:W-:-:S04]  /*1370*/  IMAD.HI.U32 R5, R5, R28, RZ ;  /* 0x0000001c05057227 */ /* 0x000fc800078e00ff */
[----:B------:R-:W-:Y:S01]  /*1380*/  @P4 IADD3 R20, PT, PT, R20, 0x1, RZ ;  /* 0x0000000114144810 */ /* 0x000fe20007ffe0ff */
[----:B------:R-:W-:Y:S01]  /*1390*/  @P4 IMAD.IADD R23, R23, 0x1, -R9 ;  /* 0x0000000117174824 */ /* 0x000fe200078e0a09 */
[-C--:B------:R-:W-:Y:S02]  /*13a0*/  ISETP.GE.U32.AND P4, PT, R24, R9.reuse, PT ;  /* 0x000000091800720c */ /* 0x080fe40003f86070 */
[----:B------:R-:W-:Y:S02]  /*13b0*/  @P3 VIADD R19, R19, 0x1 ;  /* 0x0000000113133836 */ /* 0x000fe40000000000 */
[----:B------:R-:W-:Y:S01]  /*13c0*/  ISETP.GE.U32.AND P3, PT, R23, R9, PT ;  /* 0x000000091700720c */ /* 0x000fe20003f66070 */
[----:B------:R-:W-:-:S04]  /*13d0*/  IMAD.MOV R23, RZ, RZ, -R22 ;  /* 0x000000ffff177224 */ /* 0x000fc800078e0a16 */
[----:B------:R-:W-:Y:S02]  /*13e0*/  IMAD R26, R9, R23, R26 ;  /* 0x00000017091a7224 */ /* 0x000fe400078e021a */
[----:B------:R-:W-:Y:S02]  /*13f0*/  IMAD.MOV R23, RZ, RZ, -R5 ;  /* 0x000000ffff177224 */ /* 0x000fe400078e0a05 */
[----:B------:R-:W-:Y:S01]  /*1400*/  @P4 IADD3 R21, PT, PT, R21, 0x1, RZ ;  /* 0x0000000115154810 */ /* 0x000fe20007ffe0ff */
[----:B------:R-:W-:Y:S01]  /*1410*/  @P4 IMAD.IADD R24, R24, 0x1, -R9 ;  /* 0x0000000118184824 */ /* 0x000fe200078e0a09 */
[----:B------:R-:W-:Y:S01]  /*1420*/  ISETP.GE.U32.AND P4, PT, R26, R9, PT ;  /* 0x000000091a00720c */ /* 0x000fe20003f86070 */
[----:B------:R-:W-:Y:S01]  /*1430*/  IMAD R28, R9, R23, R28 ;  /* 0x00000017091c7224 */ /* 0x000fe200078e021c */
[-C--:B------:R-:W-:Y:S01]  /*1440*/  LOP3.LUT R23, RZ, R9.reuse, RZ, 0x33, !PT ;  /* 0x00000009ff177212 */ /* 0x080fe200078e33ff */
[----:B------:R-:W-:Y:S01]  /*1450*/  @P3 VIADD R20, R20, 0x1 ;  /* 0x0000000114143836 */ /* 0x000fe20000000000 */
[----:B------:R-:W-:-:S09]  /*1460*/  ISETP.GE.U32.AND P3, PT, R24, R9, PT ;  /* 0x000000091800720c */ /* 0x000fd20003f66070 */
[-C--:B------:R-:W-:Y:S01]  /*1470*/  @P4 IADD3 R26, PT, PT, R26, -R9.reuse, RZ ;  /* 0x800000091a1a4210 */ /* 0x080fe20007ffe0ff */
[----:B------:R-:W-:Y:S01]  /*1480*/  @P4 VIADD R22, R22, 0x1 ;  /* 0x0000000116164836 */ /* 0x000fe20000000000 */
[-C--:B------:R-:W-:Y:S02]  /*1490*/  ISETP.GE.U32.AND P4, PT, R28, R9.reuse, PT ;  /* 0x000000091c00720c */ /* 0x080fe40003f86070 */
[----:B------:R-:W-:Y:S01]  /*14a0*/  @P3 VIADD R21, R21, 0x1 ;  /* 0x0000000115153836 */ /* 0x000fe20000000000 */
[----:B------:R-:W-:-:S10]  /*14b0*/  ISETP.GE.U32.AND P3, PT, R26, R9, PT ;  /* 0x000000091a00720c */ /* 0x000fd40003f66070 */
[----:B------:R-:W-:Y:S01]  /*14c0*/  @P4 IMAD.IADD R28, R28, 0x1, -R9 ;  /* 0x000000011c1c4824 */ /* 0x000fe200078e0a09 */
[----:B------:R-:W-:Y:S02]  /*14d0*/  @P4 IADD3 R5, PT, PT, R5, 0x1, RZ ;  /* 0x0000000105054810 */ /* 0x000fe40007ffe0ff */
[----:B------:R-:W-:Y:S01]  /*14e0*/  @P3 VIADD R22, R22, 0x1 ;  /* 0x0000000116163836 */ /* 0x000fe20000000000 */
[----:B------:R-:W-:Y:S02]  /*14f0*/  ISETP.NE.U32.AND P3, PT, R9, RZ, PT ;  /* 0x000000ff0900720c */ /* 0x000fe40003f65070 */
[----:B------:R-:W-:Y:S02]  /*1500*/  ISETP.GE.U32.AND P4, PT, R28, R9, PT ;  /* 0x000000091c00720c */ /* 0x000fe40003f86070 */
[C---:B------:R-:W-:Y:S02]  /*1510*/  SEL R4, R23.reuse, R4, !P3 ;  /* 0x0000000417047207 */ /* 0x040fe40005800000 */
[----:B------:R-:W-:-:S02]  /*1520*/  SEL R2, R23, R2, !P3 ;  /* 0x0000000217027207 */ /* 0x000fc40005800000 */
[C---:B------:R-:W-:Y:S02]  /*1530*/  SEL R3, R23.reuse, R3, !P3 ;  /* 0x0000000317037207 */ /* 0x040fe40005800000 */
[----:B------:R-:W-:Y:S02]  /*1540*/  IADD3 R2, PT, PT, R2, R4, R15 ;  /* 0x0000000402027210 */ /* 0x000fe40007ffe00f */
[C---:B------:R-:W-:Y:S02]  /*1550*/  SEL R19, R23.reuse, R19, !P3 ;  /* 0x0000001317137207 */ /* 0x040fe40005800000 */
[----:B------:R-:W-:Y:S01]  /*1560*/  SEL R21, R23, R21, !P3 ;  /* 0x0000001517157207 */ /* 0x000fe20005800000 */
[----:B------:R-:W-:Y:S01]  /*1570*/  @P4 VIADD R5, R5, 0x1 ;  /* 0x0000000105054836 */ /* 0x000fe20000000000 */
[----:B------:R-:W-:Y:S02]  /*1580*/  IADD3 R2, PT, PT, R19, R3, R2 ;  /* 0x0000000313027210 */ /* 0x000fe40007ffe002 */
[----:B------:R-:W-:-:S02]  /*1590*/  SEL R3, R23, R20, !P3 ;  /* 0x0000001417037207 */ /* 0x000fc40005800000 */
[C---:B------:R-:W-:Y:S02]  /*15a0*/  SEL R5, R23.reuse, R5, !P3 ;  /* 0x0000000517057207 */ /* 0x040fe40005800000 */
[----:B------:R-:W-:Y:S02]  /*15b0*/  SEL R15, R23, R22, !P3 ;  /* 0x00000016170f7207 */ /* 0x000fe40005800000 */
[----:B------:R-:W-:-:S04]  /*15c0*/  IADD3 R2, PT, PT, R21, R3, R2 ;  /* 0x0000000315027210 */ /* 0x000fc80007ffe002 */
[----:B------:R-:W-:-:S07]  /*15d0*/  IADD3 R15, PT, PT, R15, R5, R2 ;  /* 0x000000050f0f7210 */ /* 0x000fce0007ffe002 */
.L_x_8:
[----:B------:R-:W-:Y:S05]  /*15e0*/  BSYNC.RECONVERGENT B3 ;  /* 0x0000000000037941 */ /* 0x000fea0003800200 */
.L_x_7:
        /* <DEDUP_REMOVED lines=23> */
[----:B0-----:R-:W-:Y:S02]  /*1760*/  IMAD.MOV R2, RZ, RZ, -R4 ;  /* 0x000000ffff027224 */ /* 0x001fe400078e0a04 */
[----:B---3--:R-:W-:-:S04]  /*1770*/  IMAD.HI.U32 R3, R21, R22, RZ ;  /* 0x0000001615037227 */ /* 0x008fc800078e00ff */
[----:B------:R-:W-:Y:S01]  /*1780*/  IMAD R26, R9, R2, R26 ;  /* 0x00000002091a7224 */ /* 0x000fe200078e021a */
[----:B------:R-:W-:-:S04]  /*1790*/  IADD3 R2, PT, PT, -R3, RZ, RZ ;  /* 0x000000ff03027210 */ /* 0x000fc80007ffe1ff */
[----:B------:R-:W-:Y:S01]  /*17a0*/  ISETP.GE.U32.AND P3, PT, R26, R9, PT ;  /* 0x000000091a00720c */ /* 0x000fe20003f66070 */
[----:B------:R-:W-:Y:S02]  /*17b0*/  IMAD R22, R9, R2, R22 ;  /* 0x0000000209167224 */ /* 0x000fe400078e0216 */
[----:B----4-:R-:W-:-:S03]  /*17c0*/  IMAD.HI.U32 R2, R21, R20, RZ ;  /* 0x0000001415027227 */ /* 0x010fc600078e00ff */
[----:B------:R-:W-:Y:S01]  /*17d0*/  ISETP.GE.U32.AND P4, PT, R22, R9, PT ;  /* 0x000000091600720c */ /* 0x000fe20003f86070 */
[----:B------:R-:W-:-:S06]  /*17e0*/  IMAD.MOV R5, RZ, RZ, -R2 ;  /* 0x000000ffff057224 */ /* 0x000fcc00078e0a02 */
[----:B------:R-:W-:Y:S02]  /*17f0*/  @P3 IMAD.IADD R26, R26, 0x1, -R9 ;  /* 0x000000011a1a3824 */ /* 0x000fe400078e0a09 */
[----:B------:R-:W-:-:S03]  /*1800*/  @P3 VIADD R4, R4, 0x1 ;  /* 0x0000000104043836 */ /* 0x000fc60000000000 */
[----:B------:R-:W-:Y:S01]  /*1810*/  ISETP.GE.U32.AND P3, PT, R26, R9, PT ;  /* 0x000000091a00720c */ /* 0x000fe20003f66070 */
[----:B------:R-:W-:Y:S01]  /*1820*/  IMAD R26, R9, R5, R20 ;  /* 0x00000005091a7224 */ /* 0x000fe200078e0214 */
[----:B------:R-:W-:Y:S01]  /*1830*/  @P4 IADD3 R3, PT, PT, R3, 0x1, RZ ;  /* 0x0000000103034810 */ /* 0x000fe20007ffe0ff */
[----:B------:R-:W-:Y:S02]  /*1840*/  @P4 IMAD.IADD R22, R22, 0x1, -R9 ;  /* 0x0000000116164824 */ /* 0x000fe400078e0a09 */
[----:B-----5:R-:W-:Y:S01]  /*1850*/  IMAD.HI.U32 R20, R21, R24, RZ ;  /* 0x0000001815147227 */ /* 0x020fe200078e00ff */
[----:B------:R-:W-:-:S03]  /*1860*/  ISETP.GE.U32.AND P4, PT, R26, R9, PT ;  /* 0x000000091a00720c */ /* 0x000fc60003f86070 */
[----:B------:R-:W-:-:S04]  /*1870*/  IMAD.MOV R5, RZ, RZ, -R20 ;  /* 0x000000ffff057224 */ /* 0x000fc800078e0a14 */
[----:B------:R-:W-:Y:S01]  /*1880*/  @P3 VIADD R4, R4, 0x1 ;  /* 0x0000000104043836 */ /* 0x000fe20000000000 */
[----:B------:R-:W-:Y:S01]  /*1890*/  ISETP.GE.U32.AND P3, PT, R22, R9, PT ;  /* 0x000000091600720c */ /* 0x000fe20003f66070 */
[----:B------:R-:W-:Y:S01]  /*18a0*/  IMAD R24, R9, R5, R24 ;  /* 0x0000000509187224 */ /* 0x000fe200078e0218 */
[----:B------:R-:W-:-:S03]  /*18b0*/  LOP3.LUT R5, RZ, R9, RZ, 0x33, !PT ;  /* 0x00000009ff057212 */ /* 0x000fc600078e33ff */
[----:B------:R-:W-:Y:S01]  /*18c0*/  @P4 IADD3 R2, PT, PT, R2, 0x1, RZ ;  /* 0x0000000102024810 */ /* 0x000fe20007ffe0ff */
[----:B------:R-:W-:Y:S01]  /*18d0*/  @P4 IMAD.IADD R26, R26, 0x1, -R9 ;  /* 0x000000011a1a4824 */ /* 0x000fe200078e0a09 */
[----:B------:R-:W-:-:S06]  /*18e0*/  ISETP.GE.U32.AND P4, PT, R24, R9, PT ;  /* 0x000000091800720c */ /* 0x000fcc0003f86070 */
[----:B------:R-:W-:Y:S01]  /*18f0*/  @P3 VIADD R3, R3, 0x1 ;  /* 0x0000000103033836 */ /* 0x000fe20000000000 */
[----:B------:R-:W-:-:S06]  /*1900*/  ISETP.GE.U32.AND P3, PT, R26, R9, PT ;  /* 0x000000091a00720c */ /* 0x000fcc0003f66070 */
[----:B------:R-:W-:Y:S02]  /*1910*/  @P4 IMAD.IADD R24, R24, 0x1, -R9 ;  /* 0x0000000118184824 */ /* 0x000fe400078e0a09 */
[----:B------:R-:W-:Y:S01]  /*1920*/  @P4 VIADD R20, R20, 0x1 ;  /* 0x0000000114144836 */ /* 0x000fe20000000000 */
[----:B------:R-:W-:-:S04]  /*1930*/  ISETP.NE.U32.AND P4, PT, R9, RZ, PT ;  /* 0x000000ff0900720c */ /* 0x000fc80003f85070 */
[----:B------:R-:W-:Y:S02]  /*1940*/  @P3 IADD3 R2, PT, PT, R2, 0x1, RZ ;  /* 0x0000000102023810 */ /* 0x000fe40007ffe0ff */
[----:B------:R-:W-:Y:S02]  /*1950*/  ISETP.GE.U32.AND P3, PT, R24, R9, PT ;  /* 0x000000091800720c */ /* 0x000fe40003f66070 */
[C---:B------:R-:W-:Y:S02]  /*1960*/  SEL R4, R5.reuse, R4, !P4 ;  /* 0x0000000405047207 */ /* 0x040fe40006000000 */
[C---:B------:R-:W-:Y:S02]  /*1970*/  SEL R3, R5.reuse, R3, !P4 ;  /* 0x0000000305037207 */ /* 0x040fe40006000000 */
[----:B------:R-:W-:Y:S02]  /*1980*/  SEL R2, R5, R2, !P4 ;  /* 0x0000000205027207 */ /* 0x000fe40006000000 */
[----:B------:R-:W-:-:S05]  /*1990*/  IADD3 R3, PT, PT, R3, R4, R15 ;  /* 0x0000000403037210 */ /* 0x000fca0007ffe00f */
[----:B------:R-:W-:-:S05]  /*19a0*/  @P3 VIADD R20, R20, 0x1 ;  /* 0x0000000114143836 */ /* 0x000fca0000000000 */
[----:B------:R-:W-:-:S04]  /*19b0*/  SEL R20, R5, R20, !P4 ;  /* 0x0000001405147207 */ /* 0x000fc80006000000 */
[----:B------:R-:W-:-:S07]  /*19c0*/  IADD3 R15, PT, PT, R2, R20, R3 ;  /* 0x00000014020f7210 */ /* 0x000fce0007ffe003 */
.L_x_10:
[----:B------:R-:W-:Y:S05]  /*19d0*/  BSYNC.RECONVERGENT B3 ;  /* 0x0000000000037941 */ /* 0x000fea0003800200 */
.L_x_9:
[----:B------:R-:W-:Y:S05]  /*19e0*/  @!P2 BRA `(.L_x_3) ;  /* 0x0000000000dca947 */ /* 0x000fea0003800000 */
[----:B------:R-:W0:Y:S01]  /*19f0*/  LDCU UR5, c[0x0][0x390] ;  /* 0x00007200ff0577ac */ /* 0x000e220008000800 */
[----:B------:R-:W1:Y:S01]  /*1a00*/  LDCU.64 UR10, c[0x0][0x380] ;  /* 0x00007000ff0a77ac */ /* 0x000e620008000a00 */
[----:B0-----:R-:W-:-:S05]  /*1a10*/  IMAD R3, R11, UR5, R18 ;  /* 0x000000050b037c24 */ /* 0x001fca000f8e0212 */
[----:B-1----:R-:W-:-:S04]  /*1a20*/  IADD3 R2, P2, PT, R3, UR10, RZ ;  /* 0x0000000a03027c10 */ /* 0x002fc8000ff5e0ff */
[----:B------:R-:W-:-:S05]  /*1a30*/  LEA.HI.X.SX32 R3, R3, UR11, 0x1, P2 ;  /* 0x0000000b03037c11 */ /* 0x000fca00090f0eff */
[----:B------:R-:W2:Y:S01]  /*1a40*/  LDG.E.U8 R18, desc[UR6][R2.64] ;  /* 0x0000000602127981 */ /* 0x000ea2000c1e1100 */
[----:B------:R-:W0:Y:S01]  /*1a50*/  I2F.U32.RP R19, R9 ;  /* 0x0000000900137306 */ /* 0x000e220000209000 */
[----:B------:R-:W-:Y:S02]  /*1a60*/  ISETP.NE.U32.AND P3, PT, R9, RZ, PT ;  /* 0x000000ff0900720c */ /* 0x000fe40003f65070 */
[----:B------:R-:W-:-:S05]  /*1a70*/  LOP3.LUT R23, RZ, R9, RZ, 0x33, !PT ;  /* 0x00000009ff177212 */ /* 0x000fca00078e33ff */
[----:B0-----:R-:W0:Y:S02]  /*1a80*/  MUFU.RCP R19, R19 ;  /* 0x0000001300137308 */ /* 0x001e240000001000 */
[----:B0-----:R-:W-:-:S06]  /*1a90*/  IADD3 R20, PT, PT, R19, 0xffffffe, RZ ;  /* 0x0ffffffe13147810 */ /* 0x001fcc0007ffe0ff */
[----:B------:R-:W0:Y:S02]  /*1aa0*/  F2I.FTZ.U32.TRUNC.NTZ R5, R20 ;  /* 0x0000001400057305 */ /* 0x000e24000021f000 */
[----:B0-----:R-:W-:-:S04]  /*1ab0*/  IMAD.MOV R4, RZ, RZ, -R5 ;  /* 0x000000ffff047224 */ /* 0x001fc800078e0a05 */
[----:B------:R-:W-:Y:S02]  /*1ac0*/  IMAD R21, R4, R9, RZ ;  /* 0x0000000904157224 */ /* 0x000fe400078e02ff */
[----:B------:R-:W-:-:S04]  /*1ad0*/  IMAD.MOV.U32 R4, RZ, RZ, RZ ;  /* 0x000000ffff047224 */ /* 0x000fc800078e00ff */
[----:B------:R-:W-:-:S06]  /*1ae0*/  IMAD.HI.U32 R21, R5, R21, R4 ;  /* 0x0000001505157227 */ /* 0x000fcc00078e0004 */
[----:B--2---:R-:W-:-:S04]  /*1af0*/  IMAD.HI.U32 R4, R21, R18, RZ ;  /* 0x0000001215047227 */ /* 0x004fc800078e00ff */
[----:B------:R-:W-:-:S04]  /*1b00*/  IMAD.MOV R5, RZ, RZ, -R4 ;  /* 0x000000ffff057224 */ /* 0x000fc800078e0a04 */
[----:B------:R-:W-:-:S05]  /*1b10*/  IMAD R18, R9, R5, R18 ;  /* 0x0000000509127224 */ /* 0x000fca00078e0212 */
[----:B------:R-:W-:-:S13]  /*1b20*/  ISETP.GE.U32.AND P2, PT, R18, R9, PT ;  /* 0x000000091200720c */ /* 0x000fda0003f46070 */
[-C--:B------:R-:W-:Y:S01]  /*1b30*/  @P2 IADD3 R18, PT, PT, R18, -R9.reuse, RZ ;  /* 0x8000000912122210 */ /* 0x080fe20007ffe0ff */
[----:B------:R-:W-:Y:S01]  /*1b40*/  @P2 VIADD R4, R4, 0x1 ;  /* 0x0000000104042836 */ /* 0x000fe20000000000 */
[----:B------:R-:W-:Y:S02]  /*1b50*/  ISETP.NE.AND P2, PT, R10, 0x1, PT ;  /* 0x000000010a00780c */ /* 0x000fe40003f45270 */
[----:B------:R-:W-:-:S13]  /*1b60*/  ISETP.GE.U32.AND P4, PT, R18, R9, PT ;  /* 0x000000091200720c */ /* 0x000fda0003f86070 */
[----:B------:R-:W-:-:S05]  /*1b70*/  @P4 VIADD R4, R4, 0x1 ;  /* 0x0000000104044836 */ /* 0x000fca0000000000 */
[----:B------:R-:W-:-:S05]  /*1b80*/  SEL R4, R23, R4, !P3 ;  /* 0x0000000417047207 */ /* 0x000fca0005800000 */
[----:B------:R-:W-:Y:S01]  /*1b90*/  IMAD.IADD R15, R15, 0x1, R4 ;  /* 0x000000010f0f7824 */ /* 0x000fe200078e0204 */
[----:B------:R-:W-:Y:S06]  /*1ba0*/  @!P2 BRA `(.L_x_3) ;  /* 0x00000000006ca947 */ /* 0x000fec0003800000 */
[----:B------:R-:W-:-:S13]  /*1bb0*/  ISETP.NE.AND P2, PT, R10, 0x2, PT ;  /* 0x000000020a00780c */ /* 0x000fda0003f45270 */
[----:B------:R-:W2:Y:S01]  /*1bc0*/  @P2 LDG.E.U8 R4, desc[UR6][R2.64+0x2] ;  /* 0x0000020602042981 */ /* 0x000ea2000c1e1100 */
[----:B------:R-:W-:Y:S01]  /*1bd0*/  PLOP3.LUT P5, PT, PT, PT, PT, 0x8, 0x80 ;  /* 0x000000000080781c */ /* 0x000fe20003fae170 */
[----:B--2---:R-:W-:-:S05]  /*1be0*/  @P2 IMAD.HI.U32 R18, R21, R4, RZ ;  /* 0x0000000415122227 */ /* 0x004fca00078e00ff */
[----:B------:R-:W-:-:S05]  /*1bf0*/  @P2 IADD3 R20, PT, PT, -R18, RZ, RZ ;  /* 0x000000ff12142210 */ /* 0x000fca0007ffe1ff */
[----:B------:R-:W-:Y:S02]  /*1c00*/  @P2 IMAD R20, R9, R20, R4 ;  /* 0x0000001409142224 */ /* 0x000fe400078e0204 */
[----:B------:R-:W2:Y:S03]  /*1c10*/  LDG.E.U8 R4, desc[UR6][R2.64+0x1] ;  /* 0x0000010602047981 */ /* 0x000ea6000c1e1100 */
[----:B------:R-:W-:-:S04]  /*1c20*/  @P2 ISETP.GE.U32.AND P4, PT, R20, R9, PT ;  /* 0x000000091400220c */ /* 0x000fc80003f86070 */
[----:B------:R-:W-:-:S13]  /*1c30*/  @P2 PLOP3.LUT P5, PT, P4, PT, PT, 0x80, 0x8 ;  /* 0x000000000008281c */ /* 0x000fda00027af070 */
[----:B------:R-:W-:-:S05]  /*1c40*/  @P5 IMAD.IADD R20, R20, 0x1, -R9 ;  /* 0x0000000114145824 */ /* 0x000fca00078e0a09 */
[----:B------:R-:W-:Y:S02]  /*1c50*/  @P2 ISETP.GE.U32.AND P6, PT, R20, R9, PT ;  /* 0x000000091400220c */ /* 0x000fe40003fc6070 */
[----:B------:R-:W-:Y:S01]  /*1c60*/  @P5 IADD3 R18, PT, PT, R18, 0x1, RZ ;  /* 0x0000000112125810 */ /* 0x000fe20007ffe0ff */
[----:B--2---:R-:W-:-:S04]  /*1c70*/  IMAD.HI.U32 R5, R21, R4, RZ ;  /* 0x0000000415057227 */ /* 0x004fc800078e00ff */
[----:B------:R-:W-:-:S04]  /*1c80*/  IMAD.MOV R19, RZ, RZ, -R5 ;  /* 0x000000ffff137224 */ /* 0x000fc800078e0a05 */
[----:B------:R-:W-:-:S05]  /*1c90*/  IMAD R4, R9, R19, R4 ;  /* 0x0000001309047224 */ /* 0x000fca00078e0204 */
[----:B------:R-:W-:-:S13]  /*1ca0*/  ISETP.GE.U32.AND P4, PT, R4, R9, PT ;  /* 0x000000090400720c */ /* 0x000fda0003f86070 */
[-C--:B------:R-:W-:Y:S01]  /*1cb0*/  @P4 IADD3 R4, PT, PT, R4, -R9.reuse, RZ ;  /* 0x8000000904044210 */ /* 0x080fe20007ffe0ff */
[----:B------:R-:W-:Y:S01]  /*1cc0*/  @P4 VIADD R5, R5, 0x1 ;  /* 0x0000000105054836 */ /* 0x000fe20000000000 */
[----:B------:R-:W-:Y:S02]  /*1cd0*/  PLOP3.LUT P4, PT, PT, PT, PT, 0x8, 0x80 ;  /* 0x000000000080781c */ /* 0x000fe40003f8e170 */
[----:B------:R-:W-:Y:S02]  /*1ce0*/  @P2 PLOP3.LUT P4, PT, P6, PT, PT, 0x80, 0x8 ;  /* 0x000000000008281c */ /* 0x000fe4000378f070 */
[----:B------:R-:W-:-:S13]  /*1cf0*/  ISETP.GE.U32.AND P6, PT, R4, R9, PT ;  /* 0x000000090400720c */ /* 0x000fda0003fc6070 */
[----:B------:R-:W-:Y:S02]  /*1d00*/  @P6 VIADD R5, R5, 0x1 ;  /* 0x0000000105056836 */ /* 0x000fe40000000000 */
[----:B------:R-:W-:-:S03]  /*1d10*/  @P4 VIADD R18, R18, 0x1 ;  /* 0x0000000112124836 */ /* 0x000fc60000000000 */
[C---:B------:R-:W-:Y:S02]  /*1d20*/  SEL R2, R23.reuse, R5, !P3 ;  /* 0x0000000517027207 */ /* 0x040fe40005800000 */
[----:B------:R-:W-:-:S03]  /*1d30*/  @P2 SEL R18, R23, R18, !P3 ;  /* 0x0000001217122207 */ /* 0x000fc60005800000 */
[----:B------:R-:W-:-:S05]  /*1d40*/  IMAD.IADD R15, R15, 0x1, R2 ;  /* 0x000000010f0f7824 */ /* 0x000fca00078e0202 */
[----:B------:R-:W-:-:S07]  /*1d50*/  @P2 IADD3 R15, PT, PT, R15, R18, RZ ;  /* 0x000000120f0f2210 */ /* 0x000fce0007ffe0ff */
.L_x_3:
[----:B------:R-:W-:Y:S05]  /*1d60*/  BSYNC.RECONVERGENT B0 ;  /* 0x0000000000007941 */ /* 0x000fea0003800200 */
.L_x_2:
[----:B------:R-:W-:-:S05]  /*1d70*/  VIADD R11, R11, 0x1 ;  /* 0x000000010b0b7836 */ /* 0x000fca0000000000 */
[----:B------:R-:W-:-:S13]  /*1d80*/  ISETP.GE.AND P2, PT, R11, R6, PT ;  /* 0x000000060b00720c */ /* 0x000fda0003f46270 */
[----:B------:R-:W-:Y:S05]  /*1d90*/  @!P2 BRA `(.L_x_11) ;  /* 0xffffffe40050a947 */ /* 0x000fea000383ffff */
[----:B------:R-:W-:Y:S05]  /*1da0*/  BSYNC.RECONVERGENT B1 ;  /* 0x0000000000017941 */ /* 0x000fea0003800200 */
.L_x_1:
[----:B------:R-:W-:Y:S05]  /*1db0*/  BSYNC.RECONVERGENT B2 ;  /* 0x0000000000027941 */ /* 0x000fea0003800200 */
.L_x_0:
[----:B------:R-:W0:Y:S01]  /*1dc0*/  LDCU UR5, c[0x0][0x390] ;  /* 0x00007200ff0577ac */ /* 0x000e220008000800 */
[----:B------:R-:W1:Y:S01]  /*1dd0*/  LDCU.64 UR10, c[0x0][0x388] ;  /* 0x00007100ff0a77ac */ /* 0x000e620008000a00 */
[----:B0-----:R-:W-:-:S05]  /*1de0*/  IMAD R0, R7, UR5, R0 ;  /* 0x0000000507007c24 */ /* 0x001fca000f8e0200 */
[----:B-1----:R-:W-:-:S04]  /*1df0*/  IADD3 R2, P0, PT, R0, UR10, RZ ;  /* 0x0000000a00027c10 */ /* 0x002fc8000ff1e0ff */
[----:B------:R-:W-:-:S05]  /*1e00*/  LEA.HI.X.SX32 R3, R0, UR11, 0x1, P0 ;  /* 0x0000000b00037c11 */ /* 0x000fca00080f0eff */
[----:B------:R-:W-:Y:S01]  /*1e10*/  STG.E.U8 desc[UR6][R2.64], R15 ;  /* 0x0000000f02007986 */ /* 0x000fe2000c101106 */
[----:B------:R-:W-:Y:S05]  /*1e20*/  EXIT ;  /* 0x000000000000794d */ /* 0x000fea0003800000 */
.L_x_12:
[----:B------:R-:W-:-:S00]  /*1e30*/  BRA `(.L_x_12) ;  /* 0xfffffffc00fc7947 */ /* 0x000fc0000383ffff */
[----:B------:R-:W-:-:S00]  /*1e40*/  NOP ;  /* 0x0000000000007918 */ /* 0x000fc00000000000 */
        /* <DEDUP_REMOVED lines=11> */
.L_x_13:


//--------------------- .nv.shared.reserved.0     --------------------------
	.section	.nv.shared.reserved.0,"aw",@nobits
	.weak		__nv_reservedSMEM_offset_0_alias
	.size		__nv_reservedSMEM_offset_0_alias, 0, 64
	.other		__nv_reservedSMEM_offset_0_alias,@"STO_CUDA_RESERVED_SHARED STV_DEFAULT"
__nv_reservedSMEM_offset_0_alias:
	.zero		0
	.zero		64


//--------------------- .nv.constant0._Z10blurKernelPhS_iii --------------------------
	.section	.nv.constant0._Z10blurKernelPhS_iii,"a",@progbits
	.sectionflags	@""
	.align	4
.nv.constant0._Z10blurKernelPhS_iii:
	.zero		924


//--------------------- SYMBOLS --------------------------

	.type		.nv.reservedSmem.offset0,@object
	.size		.nv.reservedSmem.offset0,0x4
